	.target	sm_100a

	.elftype	@"ET_EXEC"


//--------------------- .note.nv.tkinfo           --------------------------
	.section	.note.nv.tkinfo,"",@"SHT_NOTE"
	.sectionflags	@"SHF_NOTE_NV_TKINFO"
	.tkinfo
        /*0018*/ 	.word	0x00000002
        /*0030*/ 	.string	""
        /*0030*/ 	.string	"ptxas"
        /*0030*/ 	.string	"Cuda compilation tools, release 13.0, V13.0.88"
        /*0030*/ 	.string	"Build cuda_13.0.r13.0/compiler.36424714_0"
        /*0030*/ 	.string	"-arch sm_100a -m 64 "



//--------------------- .note.nv.cuinfo           --------------------------
	.section	.note.nv.cuinfo,"",@"SHT_NOTE"
	.sectionflags	@"SHF_NOTE_NV_CUINFO"
        /*0018*/ 	.short	0x0002
        /*001a*/ 	.short	0x0064
        /*001c*/ 	.short	0x0082
	.zero		2


//--------------------- .nv.info                  --------------------------
	.section	.nv.info,"",@"SHT_CUDA_INFO"
	.align	4


	//----- nvinfo : EIATTR_REGCOUNT
	.align		4
        /*0000*/ 	.byte	0x04, 0x2f
        /*0002*/ 	.short	(.L_19 - .L_18)
	.align		4
.L_18:
        /*0004*/ 	.word	index@(_ZN7cutlass13device_kernelINS_4gemm6kernel13GemmUniversalIN4cute5tupleIJiiiiEEENS1_10collective13CollectiveMmaINS1_35MainloopSm100TmaUmmaWarpSpecializedILi3ELi2ELi4ENS5_IJNS4_1CILi2EEENSA_ILi1EEESC_EEEEENS5_IJNSA_ILi64EEENSA_ILi160EEENSA_ILi128EEEEEENS_10bfloat16_tENS5_IJlSC_lEEESJ_SK_NS4_8TiledMMAINS4_8MMA_AtomIJNS4_20SM100_MMA_F16BF16_SSISJ_SJ_fLi64ELi160ELNS4_4UMMA5MajorE0ELSP_0ELNSO_7ScaleInE0ELSQ_0EEEEEENS4_6LayoutINS5_IJSC_SC_SC_EEENS5_IJNSA_ILi0EEESV_SV_EEEEENS5_IJNS4_10UnderscoreESY_SY_EEEEENS4_13SM90_TMA_LOADENS4_14ComposedLayoutINS4_7SwizzleILi3ELi4ELi3EEENS4_18smem_ptr_flag_bitsILi16EEENST_INS5_IJNSA_ILi8EEESF_EEENS5_IJSF_SC_EEEEEEEvNS4_8identityENS4_23SM90_TMA_LOAD_MULTICASTES1B_vS1C_EENS_8epilogue10collective18CollectiveEpilogueINS1F_23Sm100TmaWarpSpecializedILi2ELi1ELi80ELb1ELb0EEEJSI_NS5_IJNST_ISF_SC_EENST_ISG_SC_EEEEESJ_SK_SJ_SK_NS1F_6fusion15FusionCallbacksIS1J_NS1N_17LinearCombinationISJ_fSJ_fLNS_15FloatRoundStyleE2EEESI_S1M_JEEENS4_5SM1004TMEM4LOAD26SM100_TMEM_LOAD_16dp256b4xES11_NS12_INS13_ILi2ELi4ELi3EEES16_NST_INS5_IJS17_NSA_ILi32EEEEEENS5_IJS1Y_SC_EEEEEEENS4_17SM75_U32x4_LDSM_NENS4_14SM90_TMA_STOREES22_NS4_17SM90_U32x4_STSM_NENS4_39AutoVectorizingCopyWithAssumedAlignmentILi128EEEEEEvvEEEEvNT_6ParamsE)
        /*0008*/ 	.word	0x000000cb


	//----- nvinfo : EIATTR_FRAME_SIZE
	.align		4
.L_19:
        /*000c*/ 	.byte	0x04, 0x11
        /*000e*/ 	.short	(.L_21 - .L_20)
	.align		4
.L_20:
        /*0010*/ 	.word	index@($__internal_2_$__cuda_sm10x_tcgen05_guardrail_trap_unallocated_columns_being_dealloced)
        /*0014*/ 	.word	0x00000000


	//----- nvinfo : EIATTR_FRAME_SIZE
	.align		4
.L_21:
        /*0018*/ 	.byte	0x04, 0x11
        /*001a*/ 	.short	(.L_23 - .L_22)
	.align		4
.L_22:
        /*001c*/ 	.word	index@($__internal_1_$__cuda_sm10x_tcgen05_guardrail_trap_phase_invalid_during_alloc)
        /*0020*/ 	.word	0x00000000


	//----- nvinfo : EIATTR_FRAME_SIZE
	.align		4
.L_23:
        /*0024*/ 	.byte	0x04, 0x11
        /*0026*/ 	.short	(.L_25 - .L_24)
	.align		4
.L_24:
        /*0028*/ 	.word	index@($__internal_0_$__cuda_sm10x_tcgen05_guardrail_trap_col_being_dealloced_not_returned_by_alloc)
        /*002c*/ 	.word	0x00000000


	//----- nvinfo : EIATTR_FRAME_SIZE
	.align		4
.L_25:
        /*0030*/ 	.byte	0x04, 0x11
        /*0032*/ 	.short	(.L_27 - .L_26)
	.align		4
.L_26:
        /*0034*/ 	.word	index@(_ZN7cutlass13device_kernelINS_4gemm6kernel13GemmUniversalIN4cute5tupleIJiiiiEEENS1_10collective13CollectiveMmaINS1_35MainloopSm100TmaUmmaWarpSpecializedILi3ELi2ELi4ENS5_IJNS4_1CILi2EEENSA_ILi1EEESC_EEEEENS5_IJNSA_ILi64EEENSA_ILi160EEENSA_ILi128EEEEEENS_10bfloat16_tENS5_IJlSC_lEEESJ_SK_NS4_8TiledMMAINS4_8MMA_AtomIJNS4_20SM100_MMA_F16BF16_SSISJ_SJ_fLi64ELi160ELNS4_4UMMA5MajorE0ELSP_0ELNSO_7ScaleInE0ELSQ_0EEEEEENS4_6LayoutINS5_IJSC_SC_SC_EEENS5_IJNSA_ILi0EEESV_SV_EEEEENS5_IJNS4_10UnderscoreESY_SY_EEEEENS4_13SM90_TMA_LOADENS4_14ComposedLayoutINS4_7SwizzleILi3ELi4ELi3EEENS4_18smem_ptr_flag_bitsILi16EEENST_INS5_IJNSA_ILi8EEESF_EEENS5_IJSF_SC_EEEEEEEvNS4_8identityENS4_23SM90_TMA_LOAD_MULTICASTES1B_vS1C_EENS_8epilogue10collective18CollectiveEpilogueINS1F_23Sm100TmaWarpSpecializedILi2ELi1ELi80ELb1ELb0EEEJSI_NS5_IJNST_ISF_SC_EENST_ISG_SC_EEEEESJ_SK_SJ_SK_NS1F_6fusion15FusionCallbacksIS1J_NS1N_17LinearCombinationISJ_fSJ_fLNS_15FloatRoundStyleE2EEESI_S1M_JEEENS4_5SM1004TMEM4LOAD26SM100_TMEM_LOAD_16dp256b4xES11_NS12_INS13_ILi2ELi4ELi3EEES16_NST_INS5_IJS17_NSA_ILi32EEEEEENS5_IJS1Y_SC_EEEEEEENS4_17SM75_U32x4_LDSM_NENS4_14SM90_TMA_STOREES22_NS4_17SM90_U32x4_STSM_NENS4_39AutoVectorizingCopyWithAssumedAlignmentILi128EEEEEEvvEEEEvNT_6ParamsE)
        /*0038*/ 	.word	0x00000000


	//----- nvinfo : EIATTR_MIN_STACK_SIZE
	.align		4
.L_27:
        /*003c*/ 	.byte	0x04, 0x12
        /*003e*/ 	.short	(.L_29 - .L_28)
	.align		4
.L_28:
        /*0040*/ 	.word	index@(_ZN7cutlass13device_kernelINS_4gemm6kernel13GemmUniversalIN4cute5tupleIJiiiiEEENS1_10collective13CollectiveMmaINS1_35MainloopSm100TmaUmmaWarpSpecializedILi3ELi2ELi4ENS5_IJNS4_1CILi2EEENSA_ILi1EEESC_EEEEENS5_IJNSA_ILi64EEENSA_ILi160EEENSA_ILi128EEEEEENS_10bfloat16_tENS5_IJlSC_lEEESJ_SK_NS4_8TiledMMAINS4_8MMA_AtomIJNS4_20SM100_MMA_F16BF16_SSISJ_SJ_fLi64ELi160ELNS4_4UMMA5MajorE0ELSP_0ELNSO_7ScaleInE0ELSQ_0EEEEEENS4_6LayoutINS5_IJSC_SC_SC_EEENS5_IJNSA_ILi0EEESV_SV_EEEEENS5_IJNS4_10UnderscoreESY_SY_EEEEENS4_13SM90_TMA_LOADENS4_14ComposedLayoutINS4_7SwizzleILi3ELi4ELi3EEENS4_18smem_ptr_flag_bitsILi16EEENST_INS5_IJNSA_ILi8EEESF_EEENS5_IJSF_SC_EEEEEEEvNS4_8identityENS4_23SM90_TMA_LOAD_MULTICASTES1B_vS1C_EENS_8epilogue10collective18CollectiveEpilogueINS1F_23Sm100TmaWarpSpecializedILi2ELi1ELi80ELb1ELb0EEEJSI_NS5_IJNST_ISF_SC_EENST_ISG_SC_EEEEESJ_SK_SJ_SK_NS1F_6fusion15FusionCallbacksIS1J_NS1N_17LinearCombinationISJ_fSJ_fLNS_15FloatRoundStyleE2EEESI_S1M_JEEENS4_5SM1004TMEM4LOAD26SM100_TMEM_LOAD_16dp256b4xES11_NS12_INS13_ILi2ELi4ELi3EEES16_NST_INS5_IJS17_NSA_ILi32EEEEEENS5_IJS1Y_SC_EEEEEEENS4_17SM75_U32x4_LDSM_NENS4_14SM90_TMA_STOREES22_NS4_17SM90_U32x4_STSM_NENS4_39AutoVectorizingCopyWithAssumedAlignmentILi128EEEEEEvvEEEEvNT_6ParamsE)
        /*0044*/ 	.word	0x00000000
.L_29:


//--------------------- .nv.compat                --------------------------
	.section	.nv.compat,"",@"SHT_CUDA_COMPAT_INFO"
	.align	4
        /*0000*/ 	.byte	0x02, 0x09, 0x01, 0x00, 0x02, 0x02, 0x02, 0x00, 0x02, 0x05, 0x05, 0x00, 0x03, 0x07, 0x01, 0x01
        /*0010*/ 	.byte	0x02, 0x03, 0x01, 0x00, 0x02, 0x06, 0x01, 0x00, 0x04, 0x0b, 0x08, 0x00, 0x09, 0x00, 0x00, 0x00
        /*0020*/ 	.byte	0x00, 0x00, 0x00, 0x00


//--------------------- .nv.info._ZN7cutlass13device_kernelINS_4gemm6kernel13GemmUniversalIN4cute5tupleIJiiiiEEENS1_10collective13CollectiveMmaINS1_35MainloopSm100TmaUmmaWarpSpecializedILi3ELi2ELi4ENS5_IJNS4_1CILi2EEENSA_ILi1EEESC_EEEEENS5_IJNSA_ILi64EEENSA_ILi160EEENSA_ILi128EEEEEENS_10bfloat16_tENS5_IJlSC_lEEESJ_SK_NS4_8TiledMMAINS4_8MMA_AtomIJNS4_20SM100_MMA_F16BF16_SSISJ_SJ_fLi64ELi160ELNS4_4UMMA5MajorE0ELSP_0ELNSO_7ScaleInE0ELSQ_0EEEEEENS4_6LayoutINS5_IJSC_SC_SC_EEENS5_IJNSA_ILi0EEESV_SV_EEEEENS5_IJNS4_10UnderscoreESY_SY_EEEEENS4_13SM90_TMA_LOADENS4_14ComposedLayoutINS4_7SwizzleILi3ELi4ELi3EEENS4_18smem_ptr_flag_bitsILi16EEENST_INS5_IJNSA_ILi8EEESF_EEENS5_IJSF_SC_EEEEEEEvNS4_8identityENS4_23SM90_TMA_LOAD_MULTICASTES1B_vS1C_EENS_8epilogue10collective18CollectiveEpilogueINS1F_23Sm100TmaWarpSpecializedILi2ELi1ELi80ELb1ELb0EEEJSI_NS5_IJNST_ISF_SC_EENST_ISG_SC_EEEEESJ_SK_SJ_SK_NS1F_6fusion15FusionCallbacksIS1J_NS1N_17LinearCombinationISJ_fSJ_fLNS_15FloatRoundStyleE2EEESI_S1M_JEEENS4_5SM1004TMEM4LOAD26SM100_TMEM_LOAD_16dp256b4xES11_NS12_INS13_ILi2ELi4ELi3EEES16_NST_INS5_IJS17_NSA_ILi32EEEEEENS5_IJS1Y_SC_EEEEEEENS4_17SM75_U32x4_LDSM_NENS4_14SM90_TMA_STOREES22_NS4_17SM90_U32x4_STSM_NENS4_39AutoVectorizingCopyWithAssumedAlignmentILi128EEEEEEvvEEEEvNT_6ParamsE --------------------------
	.section	.nv.info._ZN7cutlass13device_kernelINS_4gemm6kernel13GemmUniversalIN4cute5tupleIJiiiiEEENS1_10collective13CollectiveMmaINS1_35MainloopSm100TmaUmmaWarpSpecializedILi3ELi2ELi4ENS5_IJNS4_1CILi2EEENSA_ILi1EEESC_EEEEENS5_IJNSA_ILi64EEENSA_ILi160EEENSA_ILi128EEEEEENS_10bfloat16_tENS5_IJlSC_lEEESJ_SK_NS4_8TiledMMAINS4_8MMA_AtomIJNS4_20SM100_MMA_F16BF16_SSISJ_SJ_fLi64ELi160ELNS4_4UMMA5MajorE0ELSP_0ELNSO_7ScaleInE0ELSQ_0EEEEEENS4_6LayoutINS5_IJSC_SC_SC_EEENS5_IJNSA_ILi0EEESV_SV_EEEEENS5_IJNS4_10UnderscoreESY_SY_EEEEENS4_13SM90_TMA_LOADENS4_14ComposedLayoutINS4_7SwizzleILi3ELi4ELi3EEENS4_18smem_ptr_flag_bitsILi16EEENST_INS5_IJNSA_ILi8EEESF_EEENS5_IJSF_SC_EEEEEEEvNS4_8identityENS4_23SM90_TMA_LOAD_MULTICASTES1B_vS1C_EENS_8epilogue10collective18CollectiveEpilogueINS1F_23Sm100TmaWarpSpecializedILi2ELi1ELi80ELb1ELb0EEEJSI_NS5_IJNST_ISF_SC_EENST_ISG_SC_EEEEESJ_SK_SJ_SK_NS1F_6fusion15FusionCallbacksIS1J_NS1N_17LinearCombinationISJ_fSJ_fLNS_15FloatRoundStyleE2EEESI_S1M_JEEENS4_5SM1004TMEM4LOAD26SM100_TMEM_LOAD_16dp256b4xES11_NS12_INS13_ILi2ELi4ELi3EEES16_NST_INS5_IJS17_NSA_ILi32EEEEEENS5_IJS1Y_SC_EEEEEEENS4_17SM75_U32x4_LDSM_NENS4_14SM90_TMA_STOREES22_NS4_17SM90_U32x4_STSM_NENS4_39AutoVectorizingCopyWithAssumedAlignmentILi128EEEEEEvvEEEEvNT_6ParamsE,"",@"SHT_CUDA_INFO"
	.sectionflags	@""
	.align	4


	//----- nvinfo : EIATTR_CUDA_API_VERSION
	.align		4
        /*0000*/ 	.byte	0x04, 0x37
        /*0002*/ 	.short	(.L_31 - .L_30)
.L_30:
        /*0004*/ 	.word	0x00000082


	//----- nvinfo : EIATTR_KPARAM_INFO
	.align		4
.L_31:
        /*0008*/ 	.byte	0x04, 0x17
        /*000a*/ 	.short	(.L_33 - .L_32)
.L_32:
        /*000c*/ 	.word	0x00000000
        /*0010*/ 	.short	0x0000
        /*0012*/ 	.short	0x0000
        /*0014*/ 	.byte	0x00, 0xf0, 0x01, 0x20


	//----- nvinfo : EIATTR_AT_ENTRY_FRAGMENTS
	.align		4
.L_33:
        /*0018*/ 	.byte	0x04, 0x4f
        /*001a*/ 	.short	(.L_35 - .L_34)


	//   ....[0]....
.L_34:
        /*001c*/ 	.word	0x00000006


	//----- nvinfo : EIATTR_RESERVED_SMEM_USED
	.align		4
.L_35:
        /*0020*/ 	.byte	0x01, 0x41
	.zero		2


	//----- nvinfo : EIATTR_SPARSE_MMA_MASK
	.align		4
        /*0024*/ 	.byte	0x03, 0x50
        /*0026*/ 	.short	0x0000


	//----- nvinfo : EIATTR_TCGEN05_1CTA_USED
	.align		4
        /*0028*/ 	.byte	0x01, 0x51
	.zero		2


	//----- nvinfo : EIATTR_MAXREG_COUNT
	.align		4
        /*002c*/ 	.byte	0x03, 0x1b
        /*002e*/ 	.short	0x00ff


	//----- nvinfo : EIATTR_NUM_BARRIERS
	.align		4
        /*0030*/ 	.byte	0x02, 0x4c
        /*0032*/ 	.byte	0x07
	.zero		1


	//----- nvinfo : EIATTR_EXTERNS
	.align		4
        /*0034*/ 	.byte	0x04, 0x0f
        /*0036*/ 	.short	(.L_37 - .L_36)


	//   ....[0]....
	.align		4
.L_36:
        /*0038*/ 	.word	index@(__assertfail)


	//----- nvinfo : EIATTR_MERCURY_ISA_VERSION
	.align		4
.L_37:
        /*003c*/ 	.byte	0x03, 0x5f
        /*003e*/ 	.short	0x0101


	//----- nvinfo : EIATTR_INT_WARP_WIDE_INSTR_OFFSETS
	.align		4
        /*0040*/ 	.byte	0x04, 0x31
        /*0042*/ 	.short	(.L_39 - .L_38)


	//   ....[0]....
.L_38:
        /*0044*/ 	.word	0x00003eb0


	//   ....[1]....
        /*0048*/ 	.word	0x00003ed0


	//   ....[2]....
        /*004c*/ 	.word	0x00003f00


	//   ....[3]....
        /*0050*/ 	.word	0x00004b10


	//   ....[4]....
        /*0054*/ 	.word	0x00004b20


	//   ....[5]....
        /*0058*/ 	.word	0x00004ce0


	//   ....[6]....
        /*005c*/ 	.word	0x00004d00


	//   ....[7]....
        /*0060*/ 	.word	0x00004d60


	//   ....[8]....
        /*0064*/ 	.word	0x00004dc0


	//----- nvinfo : EIATTR_COOP_GROUP_MASK_REGIDS
	.align		4
.L_39:
        /*0068*/ 	.byte	0x04, 0x29
        /*006a*/ 	.short	(.L_41 - .L_40)


	//   ....[0]....
.L_40:
        /*006c*/ 	.word	0xffffffff


	//   ....[1]....
        /*0070*/ 	.word	0xffffffff


	//   ....[2]....
        /*0074*/ 	.word	0xffffffff


	//   ....[3]....
        /*0078*/ 	.word	0xffffffff


	//   ....[4]....
        /*007c*/ 	.word	0xffffffff


	//   ....[5]....
        /*0080*/ 	.word	0xffffffff


	//   ....[6]....
        /*0084*/ 	.word	0xffffffff


	//   ....[7]....
        /*0088*/ 	.word	0xffffffff


	//   ....[8]....
        /*008c*/ 	.word	0xffffffff


	//   ....[9]....
        /*0090*/ 	.word	0xffffffff


	//   ....[10]....
        /*0094*/ 	.word	0xffffffff


	//   ....[11]....
        /*0098*/ 	.word	0xffffffff


	//   ....[12]....
        /*009c*/ 	.word	0xffffffff


	//   ....[13]....
        /*00a0*/ 	.word	0xffffffff


	//----- nvinfo : EIATTR_COOP_GROUP_INSTR_OFFSETS
	.align		4
.L_41:
        /*00a4*/ 	.byte	0x04, 0x28
        /*00a6*/ 	.short	(.L_43 - .L_42)


	//   ....[0]....
.L_42:
        /*00a8*/ 	.word	0x00000080


	//   ....[1]....
        /*00ac*/ 	.word	0x000004e0


	//   ....[2]....
        /*00b0*/ 	.word	0x00000660


	//   ....[3]....
        /*00b4*/ 	.word	0x000007c0


	//   ....[4]....
        /*00b8*/ 	.word	0x000008c0


	//   ....[5]....
        /*00bc*/ 	.word	0x00000a30


	//   ....[6]....
        /*00c0*/ 	.word	0x00000bd0


	//   ....[7]....
        /*00c4*/ 	.word	0x00000d80


	//   ....[8]....
        /*00c8*/ 	.word	0x000020e0


	//   ....[9]....
        /*00cc*/ 	.word	0x00002ef0


	//   ....[10]....
        /*00d0*/ 	.word	0x00003100


	//   ....[11]....
        /*00d4*/ 	.word	0x00003130


	//   ....[12]....
        /*00d8*/ 	.word	0x00003d90


	//   ....[13]....
        /*00dc*/ 	.word	0x00003fc0


	//----- nvinfo : EIATTR_VRC_CTA_INIT_COUNT
	.align		4
.L_43:
        /*00e0*/ 	.byte	0x02, 0x4a
        /*00e2*/ 	.byte	0x80
	.zero		1


	//----- nvinfo : EIATTR_SYSCALL_OFFSETS
	.align		4
        /*00e4*/ 	.byte	0x04, 0x46
        /*00e6*/ 	.short	(.L_45 - .L_44)


	//   ....[0]....
.L_44:
        /*00e8*/ 	.word	0x00005970


	//   ....[1]....
        /*00ec*/ 	.word	0x00005a60


	//   ....[2]....
        /*00f0*/ 	.word	0x00006420


	//   ....[3]....
        /*00f4*/ 	.word	0x00006590


	//   ....[4]....
        /*00f8*/ 	.word	0x00006700


	//   ....[5]....
        /*00fc*/ 	.word	0x00006870


	//   ....[6]....
        /*0100*/ 	.word	0x000069e0


	//----- nvinfo : EIATTR_MBARRIER_INSTR_OFFSETS
	.align		4
.L_45:
        /*0104*/ 	.byte	0x04, 0x39
        /*0106*/ 	.short	(.L_47 - .L_46)


	//   ....[0]....
.L_46:
        /*0108*/ 	.word	0x000005f0
        /*010c*/ 	.word	0x000000ff
        /*0110*/ 	.word	0x00000000
        /*0114*/ 	.short	0x0100
        /*0116*/ 	.byte	0x04
	.zero		1


	//   ....[1]....
        /*0118*/ 	.word	0x00000600
        /*011c*/ 	.word	0x000000ff
        /*0120*/ 	.word	0x00000018
        /*0124*/ 	.short	0x0100
        /*0126*/ 	.byte	0x04
	.zero		1


	//   ....[2]....
        /*0128*/ 	.word	0x00000610
        /*012c*/ 	.word	0x000000ff
        /*0130*/ 	.word	0x00000008
        /*0134*/ 	.short	0x0100
        /*0136*/ 	.byte	0x04
	.zero		1


	//   ....[3]....
        /*0138*/ 	.word	0x00000620
        /*013c*/ 	.word	0x000000ff
        /*0140*/ 	.word	0x00000020
        /*0144*/ 	.short	0x0100
        /*0146*/ 	.byte	0x04
	.zero		1


	//   ....[4]....
        /*0148*/ 	.word	0x00000630
        /*014c*/ 	.word	0x000000ff
        /*0150*/ 	.word	0x00000010
        /*0154*/ 	.short	0x0100
        /*0156*/ 	.byte	0x04
	.zero		1


	//   ....[5]....
        /*0158*/ 	.word	0x00000640
        /*015c*/ 	.word	0x000000ff
        /*0160*/ 	.word	0x00000028
        /*0164*/ 	.short	0x0100
        /*0166*/ 	.byte	0x04
	.zero		1


	//   ....[6]....
        /*0168*/ 	.word	0x00000770
        /*016c*/ 	.word	0x000000ff
        /*0170*/ 	.word	0x00000030
        /*0174*/ 	.short	0x0100
        /*0176*/ 	.byte	0x04
	.zero		1


	//   ....[7]....
        /*0178*/ 	.word	0x00000780
        /*017c*/ 	.word	0x000000ff
        /*0180*/ 	.word	0x00000040
        /*0184*/ 	.short	0x0100
        /*0186*/ 	.byte	0x04
	.zero		1


	//   ....[8]....
        /*0188*/ 	.word	0x00000790
        /*018c*/ 	.word	0x000000ff
        /*0190*/ 	.word	0x00000038
        /*0194*/ 	.short	0x0100
        /*0196*/ 	.byte	0x04
	.zero		1


	//   ....[9]....
        /*0198*/ 	.word	0x000007a0
        /*019c*/ 	.word	0x000000ff
        /*01a0*/ 	.word	0x00000048
        /*01a4*/ 	.short	0x0100
        /*01a6*/ 	.byte	0x04
	.zero		1


	//   ....[10]....
        /*01a8*/ 	.word	0x00000890
        /*01ac*/ 	.word	0x000000ff
        /*01b0*/ 	.word	0x00000050
        /*01b4*/ 	.short	0x0100
        /*01b6*/ 	.byte	0x06
	.zero		1


	//   ....[11]....
        /*01b8*/ 	.word	0x000008a0
        /*01bc*/ 	.word	0x000000ff
        /*01c0*/ 	.word	0x00000058
        /*01c4*/ 	.short	0x0100
        /*01c6*/ 	.byte	0x06
	.zero		1


	//   ....[12]....
        /*01c8*/ 	.word	0x000009e0
        /*01cc*/ 	.word	0x000000ff
        /*01d0*/ 	.word	0x00000060
        /*01d4*/ 	.short	0x0100
        /*01d6*/ 	.byte	0x06
	.zero		1


	//   ....[13]....
        /*01d8*/ 	.word	0x000009f0
        /*01dc*/ 	.word	0x000000ff
        /*01e0*/ 	.word	0x00000070
        /*01e4*/ 	.short	0x0100
        /*01e6*/ 	.byte	0x06
	.zero		1


	//   ....[14]....
        /*01e8*/ 	.word	0x00000a00
        /*01ec*/ 	.word	0x000000ff
        /*01f0*/ 	.word	0x00000068
        /*01f4*/ 	.short	0x0100
        /*01f6*/ 	.byte	0x06
	.zero		1


	//   ....[15]....
        /*01f8*/ 	.word	0x00000a10
        /*01fc*/ 	.word	0x000000ff
        /*0200*/ 	.word	0x00000078
        /*0204*/ 	.short	0x0100
        /*0206*/ 	.byte	0x06
	.zero		1


	//   ....[16]....
        /*0208*/ 	.word	0x00000b40
        /*020c*/ 	.word	0x000000ff
        /*0210*/ 	.word	0x00000080
        /*0214*/ 	.short	0x0100
        /*0216*/ 	.byte	0x04
	.zero		1


	//   ....[17]....
        /*0218*/ 	.word	0x00000b50
        /*021c*/ 	.word	0x000000ff
        /*0220*/ 	.word	0x000000a0
        /*0224*/ 	.short	0x0100
        /*0226*/ 	.byte	0x04
	.zero		1


	//   ....[18]....
        /*0228*/ 	.word	0x00000b60
        /*022c*/ 	.word	0x000000ff
        /*0230*/ 	.word	0x00000088
        /*0234*/ 	.short	0x0100
        /*0236*/ 	.byte	0x04
	.zero		1


	//   ....[19]....
        /*0238*/ 	.word	0x00000b70
        /*023c*/ 	.word	0x000000ff
        /*0240*/ 	.word	0x000000a8
        /*0244*/ 	.short	0x0100
        /*0246*/ 	.byte	0x04
	.zero		1


	//   ....[20]....
        /*0248*/ 	.word	0x00000b80
        /*024c*/ 	.word	0x000000ff
        /*0250*/ 	.word	0x00000090
        /*0254*/ 	.short	0x0100
        /*0256*/ 	.byte	0x04
	.zero		1


	//   ....[21]....
        /*0258*/ 	.word	0x00000b90
        /*025c*/ 	.word	0x000000ff
        /*0260*/ 	.word	0x000000b0
        /*0264*/ 	.short	0x0100
        /*0266*/ 	.byte	0x04
	.zero		1


	//   ....[22]....
        /*0268*/ 	.word	0x00000ba0
        /*026c*/ 	.word	0x000000ff
        /*0270*/ 	.word	0x00000098
        /*0274*/ 	.short	0x0100
        /*0276*/ 	.byte	0x04
	.zero		1


	//   ....[23]....
        /*0278*/ 	.word	0x00000bb0
        /*027c*/ 	.word	0x000000ff
        /*0280*/ 	.word	0x000000b8
        /*0284*/ 	.short	0x0100
        /*0286*/ 	.byte	0x04
	.zero		1


	//   ....[24]....
        /*0288*/ 	.word	0x00000ca0
        /*028c*/ 	.word	0x000000ff
        /*0290*/ 	.word	0x000000c0
        /*0294*/ 	.short	0x0100
        /*0296*/ 	.byte	0x04
	.zero		1


	//   ....[25]....
        /*0298*/ 	.word	0x00000cb0
        /*029c*/ 	.word	0x000000ff
        /*02a0*/ 	.word	0x000000d0
        /*02a4*/ 	.short	0x0100
        /*02a6*/ 	.byte	0x04
	.zero		1


	//   ....[26]....
        /*02a8*/ 	.word	0x00000cc0
        /*02ac*/ 	.word	0x000000ff
        /*02b0*/ 	.word	0x000000c8
        /*02b4*/ 	.short	0x0100
        /*02b6*/ 	.byte	0x04
	.zero		1


	//   ....[27]....
        /*02b8*/ 	.word	0x00000cd0
        /*02bc*/ 	.word	0x000000ff
        /*02c0*/ 	.word	0x000000d8
        /*02c4*/ 	.short	0x0100
        /*02c6*/ 	.byte	0x04
	.zero		1


	//   ....[28]....
        /*02c8*/ 	.word	0x000017e0
        /*02cc*/ 	.word	0x00000003
        /*02d0*/ 	.word	0x000000d0
        /*02d4*/ 	.short	0x010a
        /*02d6*/ 	.byte	0xff
	.zero		1


	//   ....[29]....
        /*02d8*/ 	.word	0x00001810
        /*02dc*/ 	.word	0x00000003
        /*02e0*/ 	.word	0x000000c0
        /*02e4*/ 	.short	0x0101
        /*02e6*/ 	.byte	0xff
	.zero		1


	//   ....[30]....
        /*02e8*/ 	.word	0x000018e0
        /*02ec*/ 	.word	0x000000ff
        /*02f0*/ 	.word	0x00000018
        /*02f4*/ 	.short	0x010a
        /*02f6*/ 	.byte	0x05
	.zero		1


	//   ....[31]....
        /*02f8*/ 	.word	0x00001960
        /*02fc*/ 	.word	0x000000ff
        /*0300*/ 	.word	0x00000018
        /*0304*/ 	.short	0x010a
        /*0306*/ 	.byte	0x21
	.zero		1


	//   ....[32]....
        /*0308*/ 	.word	0x00001af0
        /*030c*/ 	.word	0x000000ff
        /*0310*/ 	.word	0x00000018
        /*0314*/ 	.short	0x010a
        /*0316*/ 	.byte	0x05
	.zero		1


	//   ....[33]....
        /*0318*/ 	.word	0x00001ce0
        /*031c*/ 	.word	0x000000ff
        /*0320*/ 	.word	0x00000058
        /*0324*/ 	.short	0x0101
        /*0326*/ 	.byte	0x0d
	.zero		1


	//   ....[34]....
        /*0328*/ 	.word	0x00001d00
        /*032c*/ 	.word	0x000000ff
        /*0330*/ 	.word	0x00000018
        /*0334*/ 	.short	0x010a
        /*0336*/ 	.byte	0x05
	.zero		1


	//   ....[35]....
        /*0338*/ 	.word	0x00001d80
        /*033c*/ 	.word	0x000000ff
        /*0340*/ 	.word	0x00000018
        /*0344*/ 	.short	0x010a
        /*0346*/ 	.byte	0x21
	.zero		1


	//   ....[36]....
        /*0348*/ 	.word	0x00001f10
        /*034c*/ 	.word	0x000000ff
        /*0350*/ 	.word	0x00000018
        /*0354*/ 	.short	0x010a
        /*0356*/ 	.byte	0x05
	.zero		1


	//   ....[37]....
        /*0358*/ 	.word	0x00002110
        /*035c*/ 	.word	0x00000003
        /*0360*/ 	.word	0x00000060
        /*0364*/ 	.short	0x010a
        /*0366*/ 	.byte	0xff
	.zero		1


	//   ....[38]....
        /*0368*/ 	.word	0x00002260
        /*036c*/ 	.word	0x00000000
        /*0370*/ 	.word	0x00000000
        /*0374*/ 	.short	0x0101
        /*0376*/ 	.byte	0xff
	.zero		1


	//   ....[39]....
        /*0378*/ 	.word	0x00002800
        /*037c*/ 	.word	0x000000ff
        /*0380*/ 	.word	0x00000000
        /*0384*/ 	.short	0x010a
        /*0386*/ 	.byte	0x04
	.zero		1


	//   ....[40]....
        /*0388*/ 	.word	0x00002890
        /*038c*/ 	.word	0x000000ff
        /*0390*/ 	.word	0x00000000
        /*0394*/ 	.short	0x010a
        /*0396*/ 	.byte	0x05
	.zero		1


	//   ....[41]....
        /*0398*/ 	.word	0x00002930
        /*039c*/ 	.word	0x00000000
        /*03a0*/ 	.word	0x00000000
        /*03a4*/ 	.short	0x010a
        /*03a6*/ 	.byte	0xff
	.zero		1


	//   ....[42]....
        /*03a8*/ 	.word	0x00002a50
        /*03ac*/ 	.word	0x00000002
        /*03b0*/ 	.word	0x000000c0
        /*03b4*/ 	.short	0x010a
        /*03b6*/ 	.byte	0xff
	.zero		1


	//   ....[43]....
        /*03b8*/ 	.word	0x00002ab0
        /*03bc*/ 	.word	0x00000004
        /*03c0*/ 	.word	0x00000000
        /*03c4*/ 	.short	0x0101
        /*03c6*/ 	.byte	0xff
	.zero		1


	//   ....[44]....
        /*03c8*/ 	.word	0x00002ad0
        /*03cc*/ 	.word	0x000000ff
        /*03d0*/ 	.word	0x00000070
        /*03d4*/ 	.short	0x010a
        /*03d6*/ 	.byte	0x04
	.zero		1


	//   ....[45]....
        /*03d8*/ 	.word	0x00002bf0
        /*03dc*/ 	.word	0x00000002
        /*03e0*/ 	.word	0x00000060
        /*03e4*/ 	.short	0x010a
        /*03e6*/ 	.byte	0xff
	.zero		1


	//   ....[46]....
        /*03e8*/ 	.word	0x00002d00
        /*03ec*/ 	.word	0x00000002
        /*03f0*/ 	.word	0x00000000
        /*03f4*/ 	.short	0x0101
        /*03f6*/ 	.byte	0xff
	.zero		1


	//   ....[47]....
        /*03f8*/ 	.word	0x00002d90
        /*03fc*/ 	.word	0x000000ff
        /*0400*/ 	.word	0x00000070
        /*0404*/ 	.short	0x0106
        /*0406*/ 	.byte	0x04
	.zero		1


	//   ....[48]....
        /*0408*/ 	.word	0x00002db0
        /*040c*/ 	.word	0x000000ff
        /*0410*/ 	.word	0x00000070
        /*0414*/ 	.short	0x010a
        /*0416*/ 	.byte	0x04
	.zero		1


	//   ....[49]....
        /*0418*/ 	.word	0x00002e40
        /*041c*/ 	.word	0x000000ff
        /*0420*/ 	.word	0x00000070
        /*0424*/ 	.short	0x0106
        /*0426*/ 	.byte	0x06
	.zero		1


	//   ....[50]....
        /*0428*/ 	.word	0x00002e80
        /*042c*/ 	.word	0x00000000
        /*0430*/ 	.word	0x00000070
        /*0434*/ 	.short	0x010a
        /*0436*/ 	.byte	0xff
	.zero		1


	//   ....[51]....
        /*0438*/ 	.word	0x00003450
        /*043c*/ 	.word	0x00000000
        /*0440*/ 	.word	0x00000060
        /*0444*/ 	.short	0x010a
        /*0446*/ 	.byte	0xff
	.zero		1


	//   ....[52]....
        /*0448*/ 	.word	0x00003550
        /*044c*/ 	.word	0x00000003
        /*0450*/ 	.word	0x00000000
        /*0454*/ 	.short	0x0101
        /*0456*/ 	.byte	0xff
	.zero		1


	//   ....[53]....
        /*0458*/ 	.word	0x00003560
        /*045c*/ 	.word	0x000000ff
        /*0460*/ 	.word	0x00000000
        /*0464*/ 	.short	0x010a
        /*0466*/ 	.byte	0x05
	.zero		1


	//   ....[54]....
        /*0468*/ 	.word	0x000035e0
        /*046c*/ 	.word	0x000000ff
        /*0470*/ 	.word	0x000000a0
        /*0474*/ 	.short	0x010a
        /*0476*/ 	.byte	0x2f
	.zero		1


	//   ....[55]....
        /*0478*/ 	.word	0x000036b0
        /*047c*/ 	.word	0x000000ff
        /*0480*/ 	.word	0x00000000
        /*0484*/ 	.short	0x010a
        /*0486*/ 	.byte	0x07
	.zero		1


	//   ....[56]....
        /*0488*/ 	.word	0x000037f0
        /*048c*/ 	.word	0x000000ff
        /*0490*/ 	.word	0x00000000
        /*0494*/ 	.short	0x010a
        /*0496*/ 	.byte	0x06
	.zero		1


	//   ....[57]....
        /*0498*/ 	.word	0x00003bc0
        /*049c*/ 	.word	0x000000ff
        /*04a0*/ 	.word	0x00000000
        /*04a4*/ 	.short	0x010a
        /*04a6*/ 	.byte	0x04
	.zero		1


	//   ....[58]....
        /*04a8*/ 	.word	0x00003c50
        /*04ac*/ 	.word	0x000000ff
        /*04b0*/ 	.word	0x00000000
        /*04b4*/ 	.short	0x010a
        /*04b6*/ 	.byte	0x05
	.zero		1


	//   ....[59]....
        /*04b8*/ 	.word	0x00003ce0
        /*04bc*/ 	.word	0x000000ff
        /*04c0*/ 	.word	0x00000000
        /*04c4*/ 	.short	0x010a
        /*04c6*/ 	.byte	0x05
	.zero		1


	//   ....[60]....
        /*04c8*/ 	.word	0x00003d70
        /*04cc*/ 	.word	0x000000ff
        /*04d0*/ 	.word	0x00000000
        /*04d4*/ 	.short	0x010a
        /*04d6*/ 	.byte	0x04
	.zero		1


	//   ....[61]....
        /*04d8*/ 	.word	0x00004250
        /*04dc*/ 	.word	0x00000003
        /*04e0*/ 	.word	0x00000060
        /*04e4*/ 	.short	0x010a
        /*04e6*/ 	.byte	0xff
	.zero		1


	//   ....[62]....
        /*04e8*/ 	.word	0x000043c0
        /*04ec*/ 	.word	0x00000000
        /*04f0*/ 	.word	0x00000000
        /*04f4*/ 	.short	0x0101
        /*04f6*/ 	.byte	0xff
	.zero		1


	//   ....[63]....
        /*04f8*/ 	.word	0x00004870
        /*04fc*/ 	.word	0x000000ff
        /*0500*/ 	.word	0x00000058
        /*0504*/ 	.short	0x010a
        /*0506*/ 	.byte	0x06
	.zero		1


	//   ....[64]....
        /*0508*/ 	.word	0x00004a40
        /*050c*/ 	.word	0x000000ff
        /*0510*/ 	.word	0x00000040
        /*0514*/ 	.short	0x010a
        /*0516*/ 	.byte	0x07
	.zero		1


	//   ....[65]....
        /*0518*/ 	.word	0x00004e00
        /*051c*/ 	.word	0x000000ff
        /*0520*/ 	.word	0x00000030
        /*0524*/ 	.short	0x010b
        /*0526*/ 	.byte	0x07
	.zero		1


	//   ....[66]....
        /*0528*/ 	.word	0x00004e10
        /*052c*/ 	.word	0x000000ff
        /*0530*/ 	.word	0x00000000
        /*0534*/ 	.short	0x0101
        /*0536*/ 	.byte	0x04
	.zero		1


	//   ....[67]....
        /*0538*/ 	.word	0x00004e60
        /*053c*/ 	.word	0x000000ff
        /*0540*/ 	.word	0x00000000
        /*0544*/ 	.short	0x010a
        /*0546*/ 	.byte	0x04
	.zero		1


	//   ....[68]....
        /*0548*/ 	.word	0x00004f00
        /*054c*/ 	.word	0x00000000
        /*0550*/ 	.word	0x00000000
        /*0554*/ 	.short	0x010a
        /*0556*/ 	.byte	0xff
	.zero		1


	//   ....[69]....
        /*0558*/ 	.word	0x00005230
        /*055c*/ 	.word	0x00000008
        /*0560*/ 	.word	0x00000060
        /*0564*/ 	.short	0x010a
        /*0566*/ 	.byte	0xff
	.zero		1


	//   ....[70]....
        /*0568*/ 	.word	0x000053b0
        /*056c*/ 	.word	0x00000000
        /*0570*/ 	.word	0x00000000
        /*0574*/ 	.short	0x0101
        /*0576*/ 	.byte	0xff
	.zero		1


	//   ....[71]....
        /*0578*/ 	.word	0x00005eb0
        /*057c*/ 	.word	0x00000000
        /*0580*/ 	.word	0x00000030
        /*0584*/ 	.short	0x010a
        /*0586*/ 	.byte	0xff
	.zero		1


	//   ....[72]....
        /*0588*/ 	.word	0x00005ef0
        /*058c*/ 	.word	0x00000097
        /*0590*/ 	.word	0x00000080
        /*0594*/ 	.short	0x010a
        /*0596*/ 	.byte	0xff
	.zero		1


	//   ....[73]....
        /*0598*/ 	.word	0x00005ff0
        /*059c*/ 	.word	0x00000000
        /*05a0*/ 	.word	0x00000030
        /*05a4*/ 	.short	0x010a
        /*05a6*/ 	.byte	0xff
	.zero		1


	//   ....[74]....
        /*05a8*/ 	.word	0x00006300
        /*05ac*/ 	.word	0x00000097
        /*05b0*/ 	.word	0x00000080
        /*05b4*/ 	.short	0x010a
        /*05b6*/ 	.byte	0xff
	.zero		1


	//   ....[75]....
        /*05b8*/ 	.word	0x00006d20
        /*05bc*/ 	.word	0x000000ff
        /*05c0*/ 	.word	0x00000000
        /*05c4*/ 	.short	0x0101
        /*05c6*/ 	.byte	0x04
	.zero		1


	//   ....[76]....
        /*05c8*/ 	.word	0x00008070
        /*05cc*/ 	.word	0x00000000
        /*05d0*/ 	.word	0x00000000
        /*05d4*/ 	.short	0x0101
        /*05d6*/ 	.byte	0xff
	.zero		1


	//   ....[77]....
        /*05d8*/ 	.word	0x00008310
        /*05dc*/ 	.word	0x00000003
        /*05e0*/ 	.word	0x000000d0
        /*05e4*/ 	.short	0x010a
        /*05e6*/ 	.byte	0xff
	.zero		1


	//   ....[78]....
        /*05e8*/ 	.word	0x00008370
        /*05ec*/ 	.word	0x00000000
        /*05f0*/ 	.word	0x00000018
        /*05f4*/ 	.short	0x010a
        /*05f6*/ 	.byte	0xff
	.zero		1


	//   ....[79]....
        /*05f8*/ 	.word	0x000083d0
        /*05fc*/ 	.word	0x00000000
        /*0600*/ 	.word	0x00000018
        /*0604*/ 	.short	0x010a
        /*0606*/ 	.byte	0xff
	.zero		1


	//   ....[80]....
        /*0608*/ 	.word	0x00008420
        /*060c*/ 	.word	0x00000003
        /*0610*/ 	.word	0x00000060
        /*0614*/ 	.short	0x010a
        /*0616*/ 	.byte	0xff
	.zero		1


	//   ....[81]....
        /*0618*/ 	.word	0x00008480
        /*061c*/ 	.word	0x00000000
        /*0620*/ 	.word	0x00000000
        /*0624*/ 	.short	0x010a
        /*0626*/ 	.byte	0xff
	.zero		1


	//   ....[82]....
        /*0628*/ 	.word	0x000084e0
        /*062c*/ 	.word	0x00000000
        /*0630*/ 	.word	0x00000000
        /*0634*/ 	.short	0x010a
        /*0636*/ 	.byte	0xff
	.zero		1


	//   ....[83]....
        /*0638*/ 	.word	0x00008530
        /*063c*/ 	.word	0x00000002
        /*0640*/ 	.word	0x000000c0
        /*0644*/ 	.short	0x010a
        /*0646*/ 	.byte	0xff
	.zero		1


	//   ....[84]....
        /*0648*/ 	.word	0x00008590
        /*064c*/ 	.word	0x00000002
        /*0650*/ 	.word	0x00000070
        /*0654*/ 	.short	0x010a
        /*0656*/ 	.byte	0xff
	.zero		1


	//   ....[85]....
        /*0658*/ 	.word	0x000085e0
        /*065c*/ 	.word	0x00000002
        /*0660*/ 	.word	0x00000060
        /*0664*/ 	.short	0x010a
        /*0666*/ 	.byte	0xff
	.zero		1


	//   ....[86]....
        /*0668*/ 	.word	0x00008640
        /*066c*/ 	.word	0x00000000
        /*0670*/ 	.word	0x00000070
        /*0674*/ 	.short	0x010a
        /*0676*/ 	.byte	0xff
	.zero		1


	//   ....[87]....
        /*0678*/ 	.word	0x00008690
        /*067c*/ 	.word	0x00000000
        /*0680*/ 	.word	0x00000060
        /*0684*/ 	.short	0x010a
        /*0686*/ 	.byte	0xff
	.zero		1


	//   ....[88]....
        /*0688*/ 	.word	0x000086f0
        /*068c*/ 	.word	0x00000003
        /*0690*/ 	.word	0x000000a0
        /*0694*/ 	.short	0x010a
        /*0696*/ 	.byte	0xff
	.zero		1


	//   ....[89]....
        /*0698*/ 	.word	0x00008750
        /*069c*/ 	.word	0x00000000
        /*06a0*/ 	.word	0x00000000
        /*06a4*/ 	.short	0x010a
        /*06a6*/ 	.byte	0xff
	.zero		1


	//   ....[90]....
        /*06a8*/ 	.word	0x000087b0
        /*06ac*/ 	.word	0x00000000
        /*06b0*/ 	.word	0x00000000
        /*06b4*/ 	.short	0x010a
        /*06b6*/ 	.byte	0xff
	.zero		1


	//   ....[91]....
        /*06b8*/ 	.word	0x00008810
        /*06bc*/ 	.word	0x00000000
        /*06c0*/ 	.word	0x00000000
        /*06c4*/ 	.short	0x010a
        /*06c6*/ 	.byte	0xff
	.zero		1


	//   ....[92]....
        /*06c8*/ 	.word	0x00008870
        /*06cc*/ 	.word	0x00000000
        /*06d0*/ 	.word	0x00000000
        /*06d4*/ 	.short	0x010a
        /*06d6*/ 	.byte	0xff
	.zero		1


	//   ....[93]....
        /*06d8*/ 	.word	0x000088d0
        /*06dc*/ 	.word	0x00000000
        /*06e0*/ 	.word	0x00000000
        /*06e4*/ 	.short	0x010a
        /*06e6*/ 	.byte	0xff
	.zero		1


	//   ....[94]....
        /*06e8*/ 	.word	0x00008920
        /*06ec*/ 	.word	0x00000003
        /*06f0*/ 	.word	0x00000060
        /*06f4*/ 	.short	0x010a
        /*06f6*/ 	.byte	0xff
	.zero		1


	//   ....[95]....
        /*06f8*/ 	.word	0x00008980
        /*06fc*/ 	.word	0x00000000
        /*0700*/ 	.word	0x00000058
        /*0704*/ 	.short	0x010a
        /*0706*/ 	.byte	0xff
	.zero		1


	//   ....[96]....
        /*0708*/ 	.word	0x000089e0
        /*070c*/ 	.word	0x00000003
        /*0710*/ 	.word	0x00000040
        /*0714*/ 	.short	0x010a
        /*0716*/ 	.byte	0xff
	.zero		1


	//   ....[97]....
        /*0718*/ 	.word	0x00008a40
        /*071c*/ 	.word	0x00000000
        /*0720*/ 	.word	0x00000000
        /*0724*/ 	.short	0x010a
        /*0726*/ 	.byte	0xff
	.zero		1


	//   ....[98]....
        /*0728*/ 	.word	0x00008a90
        /*072c*/ 	.word	0x00000008
        /*0730*/ 	.word	0x00000060
        /*0734*/ 	.short	0x010a
        /*0736*/ 	.byte	0xff
	.zero		1


	//   ....[99]....
        /*0738*/ 	.word	0x00008ae0
        /*073c*/ 	.word	0x00000000
        /*0740*/ 	.word	0x00000030
        /*0744*/ 	.short	0x010a
        /*0746*/ 	.byte	0xff
	.zero		1


	//   ....[100]....
        /*0748*/ 	.word	0x00008b30
        /*074c*/ 	.word	0x00000097
        /*0750*/ 	.word	0x00000080
        /*0754*/ 	.short	0x010a
        /*0756*/ 	.byte	0xff
	.zero		1


	//----- nvinfo : EIATTR_NUM_MBARRIERS
	.align		4
.L_47:
        /*0758*/ 	.byte	0x03, 0x38
        /*075a*/ 	.short	0x001c


	//----- nvinfo : EIATTR_EXIT_INSTR_OFFSETS
	.align		4
        /*075c*/ 	.byte	0x04, 0x1c
        /*075e*/ 	.short	(.L_49 - .L_48)


	//   ....[0]....
.L_48:
        /*0760*/ 	.word	0x00002960


	//   ....[1]....
        /*0764*/ 	.word	0x00002e50


	//   ....[2]....
        /*0768*/ 	.word	0x00002eb0


	//   ....[3]....
        /*076c*/ 	.word	0x00003fd0


	//   ....[4]....
        /*0770*/ 	.word	0x00004f30


	//   ....[5]....
        /*0774*/ 	.word	0x00004f70


	//   ....[6]....
        /*0778*/ 	.word	0x00008220


	//   ....[7]....
        /*077c*/ 	.word	0x000082a0


	//   ....[8]....
        /*0780*/ 	.word	0x000082d0


	//   ....[9]....
        /*0784*/ 	.word	0x00008300


	//----- nvinfo : EIATTR_MAX_THREADS
	.align		4
.L_49:
        /*0788*/ 	.byte	0x04, 0x05
        /*078a*/ 	.short	(.L_51 - .L_50)
.L_50:
        /*078c*/ 	.word	0x00000100
        /*0790*/ 	.word	0x00000001
        /*0794*/ 	.word	0x00000001


	//----- nvinfo : EIATTR_CRS_STACK_SIZE
	.align		4
.L_51:
        /*0798*/ 	.byte	0x04, 0x1e
        /*079a*/ 	.short	(.L_53 - .L_52)
.L_52:
        /*079c*/ 	.word	0x00000000


	//----- nvinfo : EIATTR_CBANK_PARAM_SIZE
	.align		4
.L_53:
        /*07a0*/ 	.byte	0x03, 0x19
        /*07a2*/ 	.short	0x0800


	//----- nvinfo : EIATTR_PARAM_CBANK
	.align		4
        /*07a4*/ 	.byte	0x04, 0x0a
        /*07a6*/ 	.short	(.L_55 - .L_54)
	.align		4
.L_54:
        /*07a8*/ 	.word	index@(.nv.constant0._ZN7cutlass13device_kernelINS_4gemm6kernel13GemmUniversalIN4cute5tupleIJiiiiEEENS1_10collective13CollectiveMmaINS1_35MainloopSm100TmaUmmaWarpSpecializedILi3ELi2ELi4ENS5_IJNS4_1CILi2EEENSA_ILi1EEESC_EEEEENS5_IJNSA_ILi64EEENSA_ILi160EEENSA_ILi128EEEEEENS_10bfloat16_tENS5_IJlSC_lEEESJ_SK_NS4_8TiledMMAINS4_8MMA_AtomIJNS4_20SM100_MMA_F16BF16_SSISJ_SJ_fLi64ELi160ELNS4_4UMMA5MajorE0ELSP_0ELNSO_7ScaleInE0ELSQ_0EEEEEENS4_6LayoutINS5_IJSC_SC_SC_EEENS5_IJNSA_ILi0EEESV_SV_EEEEENS5_IJNS4_10UnderscoreESY_SY_EEEEENS4_13SM90_TMA_LOADENS4_14ComposedLayoutINS4_7SwizzleILi3ELi4ELi3EEENS4_18smem_ptr_flag_bitsILi16EEENST_INS5_IJNSA_ILi8EEESF_EEENS5_IJSF_SC_EEEEEEEvNS4_8identityENS4_23SM90_TMA_LOAD_MULTICASTES1B_vS1C_EENS_8epilogue10collective18CollectiveEpilogueINS1F_23Sm100TmaWarpSpecializedILi2ELi1ELi80ELb1ELb0EEEJSI_NS5_IJNST_ISF_SC_EENST_ISG_SC_EEEEESJ_SK_SJ_SK_NS1F_6fusion15FusionCallbacksIS1J_NS1N_17LinearCombinationISJ_fSJ_fLNS_15FloatRoundStyleE2EEESI_S1M_JEEENS4_5SM1004TMEM4LOAD26SM100_TMEM_LOAD_16dp256b4xES11_NS12_INS13_ILi2ELi4ELi3EEES16_NST_INS5_IJS17_NSA_ILi32EEEEEENS5_IJS1Y_SC_EEEEEEENS4_17SM75_U32x4_LDSM_NENS4_14SM90_TMA_STOREES22_NS4_17SM90_U32x4_STSM_NENS4_39AutoVectorizingCopyWithAssumedAlignmentILi128EEEEEEvvEEEEvNT_6ParamsE)
        /*07ac*/ 	.short	0x0380
        /*07ae*/ 	.short	0x0800


	//----- nvinfo : EIATTR_SW_WAR
	.align		4
.L_55:
        /*07b0*/ 	.byte	0x04, 0x36
        /*07b2*/ 	.short	(.L_57 - .L_56)
.L_56:
        /*07b4*/ 	.word	0x00000008
.L_57:


//--------------------- .nv.callgraph             --------------------------
	.section	.nv.callgraph,"",@"SHT_CUDA_CALLGRAPH"
	.align	4
	.sectionentsize	8
	.align		4
        /*0000*/ 	.word	0x00000000
	.align		4
        /*0004*/ 	.word	0xffffffff
	.align		4
        /*0008*/ 	.word	index@(_ZN7cutlass13device_kernelINS_4gemm6kernel13GemmUniversalIN4cute5tupleIJiiiiEEENS1_10collective13CollectiveMmaINS1_35MainloopSm100TmaUmmaWarpSpecializedILi3ELi2ELi4ENS5_IJNS4_1CILi2EEENSA_ILi1EEESC_EEEEENS5_IJNSA_ILi64EEENSA_ILi160EEENSA_ILi128EEEEEENS_10bfloat16_tENS5_IJlSC_lEEESJ_SK_NS4_8TiledMMAINS4_8MMA_AtomIJNS4_20SM100_MMA_F16BF16_SSISJ_SJ_fLi64ELi160ELNS4_4UMMA5MajorE0ELSP_0ELNSO_7ScaleInE0ELSQ_0EEEEEENS4_6LayoutINS5_IJSC_SC_SC_EEENS5_IJNSA_ILi0EEESV_SV_EEEEENS5_IJNS4_10UnderscoreESY_SY_EEEEENS4_13SM90_TMA_LOADENS4_14ComposedLayoutINS4_7SwizzleILi3ELi4ELi3EEENS4_18smem_ptr_flag_bitsILi16EEENST_INS5_IJNSA_ILi8EEESF_EEENS5_IJSF_SC_EEEEEEEvNS4_8identityENS4_23SM90_TMA_LOAD_MULTICASTES1B_vS1C_EENS_8epilogue10collective18CollectiveEpilogueINS1F_23Sm100TmaWarpSpecializedILi2ELi1ELi80ELb1ELb0EEEJSI_NS5_IJNST_ISF_SC_EENST_ISG_SC_EEEEESJ_SK_SJ_SK_NS1F_6fusion15FusionCallbacksIS1J_NS1N_17LinearCombinationISJ_fSJ_fLNS_15FloatRoundStyleE2EEESI_S1M_JEEENS4_5SM1004TMEM4LOAD26SM100_TMEM_LOAD_16dp256b4xES11_NS12_INS13_ILi2ELi4ELi3EEES16_NST_INS5_IJS17_NSA_ILi32EEEEEENS5_IJS1Y_SC_EEEEEEENS4_17SM75_U32x4_LDSM_NENS4_14SM90_TMA_STOREES22_NS4_17SM90_U32x4_STSM_NENS4_39AutoVectorizingCopyWithAssumedAlignmentILi128EEEEEEvvEEEEvNT_6ParamsE)
	.align		4
        /*000c*/ 	.word	index@(__assertfail)
	.align		4
        /*0010*/ 	.word	0x00000000
	.align		4
        /*0014*/ 	.word	0xfffffffe
	.align		4
        /*0018*/ 	.word	0x00000000
	.align		4
        /*001c*/ 	.word	0xfffffffd
	.align		4
        /*0020*/ 	.word	0x00000000
	.align		4
        /*0024*/ 	.word	0xfffffffc


//--------------------- .nv.constant4             --------------------------
	.section	.nv.constant4,"a",@progbits
	.align	8
	.align		8
.nv.constant4:
        /*0000*/ 	.dword	__assertfail
	.align		8
        /*0008*/ 	.dword	__unnamed_1
	.align		8
        /*0010*/ 	.dword	__unnamed_2
	.align		8
        /*0018*/ 	.dword	_ZN39_INTERNAL_82c8351f_4_k_cu_208e44cb_43994cuda3std3__45__cpo5beginE
	.align		8
        /*0020*/ 	.dword	_ZN39_INTERNAL_82c8351f_4_k_cu_208e44cb_43994cuda3std3__45__cpo3endE
	.align		8
        /*0028*/ 	.dword	_ZN39_INTERNAL_82c8351f_4_k_cu_208e44cb_43994cuda3std3__45__cpo6cbeginE
	.align		8
        /*0030*/ 	.dword	_ZN39_INTERNAL_82c8351f_4_k_cu_208e44cb_43994cuda3std3__45__cpo4cendE
	.align		8
        /*0038*/ 	.dword	_ZN39_INTERNAL_82c8351f_4_k_cu_208e44cb_43994cuda3std3__441_GLOBAL__N__82c8351f_4_k_cu_208e44cb_43996ignoreE
	.align		8
        /*0040*/ 	.dword	_ZN39_INTERNAL_82c8351f_4_k_cu_208e44cb_43994cuda3std3__419piecewise_constructE
	.align		8
        /*0048*/ 	.dword	_ZN39_INTERNAL_82c8351f_4_k_cu_208e44cb_43994cuda3std3__48in_placeE
	.align		8
        /*0050*/ 	.dword	_ZN39_INTERNAL_82c8351f_4_k_cu_208e44cb_43994cuda3std6ranges3__45__cpo4swapE
	.align		8
        /*0058*/ 	.dword	_ZN39_INTERNAL_82c8351f_4_k_cu_208e44cb_43994cuda3std6ranges3__45__cpo9iter_moveE
	.align		8
        /*0060*/ 	.dword	_ZN39_INTERNAL_82c8351f_4_k_cu_208e44cb_43994cute7productE
	.align		8
        /*0068*/ 	.dword	_ZN39_INTERNAL_82c8351f_4_k_cu_208e44cb_43994cute1_E
	.align		8
        /*0070*/ 	.dword	$str$25
	.align		8
        /*0078*/ 	.dword	$str$26
	.align		8
        /*0080*/ 	.dword	$str$27
	.align		8
        /*0088*/ 	.dword	$str$28


//--------------------- .text._ZN7cutlass13device_kernelINS_4gemm6kernel13GemmUniversalIN4cute5tupleIJiiiiEEENS1_10collective13CollectiveMmaINS1_35MainloopSm100TmaUmmaWarpSpecializedILi3ELi2ELi4ENS5_IJNS4_1CILi2EEENSA_ILi1EEESC_EEEEENS5_IJNSA_ILi64EEENSA_ILi160EEENSA_ILi128EEEEEENS_10bfloat16_tENS5_IJlSC_lEEESJ_SK_NS4_8TiledMMAINS4_8MMA_AtomIJNS4_20SM100_MMA_F16BF16_SSISJ_SJ_fLi64ELi160ELNS4_4UMMA5MajorE0ELSP_0ELNSO_7ScaleInE0ELSQ_0EEEEEENS4_6LayoutINS5_IJSC_SC_SC_EEENS5_IJNSA_ILi0EEESV_SV_EEEEENS5_IJNS4_10UnderscoreESY_SY_EEEEENS4_13SM90_TMA_LOADENS4_14ComposedLayoutINS4_7SwizzleILi3ELi4ELi3EEENS4_18smem_ptr_flag_bitsILi16EEENST_INS5_IJNSA_ILi8EEESF_EEENS5_IJSF_SC_EEEEEEEvNS4_8identityENS4_23SM90_TMA_LOAD_MULTICASTES1B_vS1C_EENS_8epilogue10collective18CollectiveEpilogueINS1F_23Sm100TmaWarpSpecializedILi2ELi1ELi80ELb1ELb0EEEJSI_NS5_IJNST_ISF_SC_EENST_ISG_SC_EEEEESJ_SK_SJ_SK_NS1F_6fusion15FusionCallbacksIS1J_NS1N_17LinearCombinationISJ_fSJ_fLNS_15FloatRoundStyleE2EEESI_S1M_JEEENS4_5SM1004TMEM4LOAD26SM100_TMEM_LOAD_16dp256b4xES11_NS12_INS13_ILi2ELi4ELi3EEES16_NST_INS5_IJS17_NSA_ILi32EEEEEENS5_IJS1Y_SC_EEEEEEENS4_17SM75_U32x4_LDSM_NENS4_14SM90_TMA_STOREES22_NS4_17SM90_U32x4_STSM_NENS4_39AutoVectorizingCopyWithAssumedAlignmentILi128EEEEEEvvEEEEvNT_6ParamsE --------------------------
	.section	.text._ZN7cutlass13device_kernelINS_4gemm6kernel13GemmUniversalIN4cute5tupleIJiiiiEEENS1_10collective13CollectiveMmaINS1_35MainloopSm100TmaUmmaWarpSpecializedILi3ELi2ELi4ENS5_IJNS4_1CILi2EEENSA_ILi1EEESC_EEEEENS5_IJNSA_ILi64EEENSA_ILi160EEENSA_ILi128EEEEEENS_10bfloat16_tENS5_IJlSC_lEEESJ_SK_NS4_8TiledMMAINS4_8MMA_AtomIJNS4_20SM100_MMA_F16BF16_SSISJ_SJ_fLi64ELi160ELNS4_4UMMA5MajorE0ELSP_0ELNSO_7ScaleInE0ELSQ_0EEEEEENS4_6LayoutINS5_IJSC_SC_SC_EEENS5_IJNSA_ILi0EEESV_SV_EEEEENS5_IJNS4_10UnderscoreESY_SY_EEEEENS4_13SM90_TMA_LOADENS4_14ComposedLayoutINS4_7SwizzleILi3ELi4ELi3EEENS4_18smem_ptr_flag_bitsILi16EEENST_INS5_IJNSA_ILi8EEESF_EEENS5_IJSF_SC_EEEEEEEvNS4_8identityENS4_23SM90_TMA_LOAD_MULTICASTES1B_vS1C_EENS_8epilogue10collective18CollectiveEpilogueINS1F_23Sm100TmaWarpSpecializedILi2ELi1ELi80ELb1ELb0EEEJSI_NS5_IJNST_ISF_SC_EENST_ISG_SC_EEEEESJ_SK_SJ_SK_NS1F_6fusion15FusionCallbacksIS1J_NS1N_17LinearCombinationISJ_fSJ_fLNS_15FloatRoundStyleE2EEESI_S1M_JEEENS4_5SM1004TMEM4LOAD26SM100_TMEM_LOAD_16dp256b4xES11_NS12_INS13_ILi2ELi4ELi3EEES16_NST_INS5_IJS17_NSA_ILi32EEEEEENS5_IJS1Y_SC_EEEEEEENS4_17SM75_U32x4_LDSM_NENS4_14SM90_TMA_STOREES22_NS4_17SM90_U32x4_STSM_NENS4_39AutoVectorizingCopyWithAssumedAlignmentILi128EEEEEEvvEEEEvNT_6ParamsE,"ax",@progbits
	.align	128
.text._ZN7cutlass13device_kernelINS_4gemm6kernel13GemmUniversalIN4cute5tupleIJiiiiEEENS1_10collective13CollectiveMmaINS1_35MainloopSm100TmaUmmaWarpSpecializedILi3ELi2ELi4ENS5_IJNS4_1CILi2EEENSA_ILi1EEESC_EEEEENS5_IJNSA_ILi64EEENSA_ILi160EEENSA_ILi128EEEEEENS_10bfloat16_tENS5_IJlSC_lEEESJ_SK_NS4_8TiledMMAINS4_8MMA_AtomIJNS4_20SM100_MMA_F16BF16_SSISJ_SJ_fLi64ELi160ELNS4_4UMMA5MajorE0ELSP_0ELNSO_7ScaleInE0ELSQ_0EEEEEENS4_6LayoutINS5_IJSC_SC_SC_EEENS5_IJNSA_ILi0EEESV_SV_EEEEENS5_IJNS4_10UnderscoreESY_SY_EEEEENS4_13SM90_TMA_LOADENS4_14ComposedLayoutINS4_7SwizzleILi3ELi4ELi3EEENS4_18smem_ptr_flag_bitsILi16EEENST_INS5_IJNSA_ILi8EEESF_EEENS5_IJSF_SC_EEEEEEEvNS4_8identityENS4_23SM90_TMA_LOAD_MULTICASTES1B_vS1C_EENS_8epilogue10collective18CollectiveEpilogueINS1F_23Sm100TmaWarpSpecializedILi2ELi1ELi80ELb1ELb0EEEJSI_NS5_IJNST_ISF_SC_EENST_ISG_SC_EEEEESJ_SK_SJ_SK_NS1F_6fusion15FusionCallbacksIS1J_NS1N_17LinearCombinationISJ_fSJ_fLNS_15FloatRoundStyleE2EEESI_S1M_JEEENS4_5SM1004TMEM4LOAD26SM100_TMEM_LOAD_16dp256b4xES11_NS12_INS13_ILi2ELi4ELi3EEES16_NST_INS5_IJS17_NSA_ILi32EEEEEENS5_IJS1Y_SC_EEEEEEENS4_17SM75_U32x4_LDSM_NENS4_14SM90_TMA_STOREES22_NS4_17SM90_U32x4_STSM_NENS4_39AutoVectorizingCopyWithAssumedAlignmentILi128EEEEEEvvEEEEvNT_6ParamsE:
        .type           _ZN7cutlass13device_kernelINS_4gemm6kernel13GemmUniversalIN4cute5tupleIJiiiiEEENS1_10collective13CollectiveMmaINS1_35MainloopSm100TmaUmmaWarpSpecializedILi3ELi2ELi4ENS5_IJNS4_1CILi2EEENSA_ILi1EEESC_EEEEENS5_IJNSA_ILi64EEENSA_ILi160EEENSA_ILi128EEEEEENS_10bfloat16_tENS5_IJlSC_lEEESJ_SK_NS4_8TiledMMAINS4_8MMA_AtomIJNS4_20SM100_MMA_F16BF16_SSISJ_SJ_fLi64ELi160ELNS4_4UMMA5MajorE0ELSP_0ELNSO_7ScaleInE0ELSQ_0EEEEEENS4_6LayoutINS5_IJSC_SC_SC_EEENS5_IJNSA_ILi0EEESV_SV_EEEEENS5_IJNS4_10UnderscoreESY_SY_EEEEENS4_13SM90_TMA_LOADENS4_14ComposedLayoutINS4_7SwizzleILi3ELi4ELi3EEENS4_18smem_ptr_flag_bitsILi16EEENST_INS5_IJNSA_ILi8EEESF_EEENS5_IJSF_SC_EEEEEEEvNS4_8identityENS4_23SM90_TMA_LOAD_MULTICASTES1B_vS1C_EENS_8epilogue10collective18CollectiveEpilogueINS1F_23Sm100TmaWarpSpecializedILi2ELi1ELi80ELb1ELb0EEEJSI_NS5_IJNST_ISF_SC_EENST_ISG_SC_EEEEESJ_SK_SJ_SK_NS1F_6fusion15FusionCallbacksIS1J_NS1N_17LinearCombinationISJ_fSJ_fLNS_15FloatRoundStyleE2EEESI_S1M_JEEENS4_5SM1004TMEM4LOAD26SM100_TMEM_LOAD_16dp256b4xES11_NS12_INS13_ILi2ELi4ELi3EEES16_NST_INS5_IJS17_NSA_ILi32EEEEEENS5_IJS1Y_SC_EEEEEEENS4_17SM75_U32x4_LDSM_NENS4_14SM90_TMA_STOREES22_NS4_17SM90_U32x4_STSM_NENS4_39AutoVectorizingCopyWithAssumedAlignmentILi128EEEEEEvvEEEEvNT_6ParamsE,@function
        .size           _ZN7cutlass13device_kernelINS_4gemm6kernel13GemmUniversalIN4cute5tupleIJiiiiEEENS1_10collective13CollectiveMmaINS1_35MainloopSm100TmaUmmaWarpSpecializedILi3ELi2ELi4ENS5_IJNS4_1CILi2EEENSA_ILi1EEESC_EEEEENS5_IJNSA_ILi64EEENSA_ILi160EEENSA_ILi128EEEEEENS_10bfloat16_tENS5_IJlSC_lEEESJ_SK_NS4_8TiledMMAINS4_8MMA_AtomIJNS4_20SM100_MMA_F16BF16_SSISJ_SJ_fLi64ELi160ELNS4_4UMMA5MajorE0ELSP_0ELNSO_7ScaleInE0ELSQ_0EEEEEENS4_6LayoutINS5_IJSC_SC_SC_EEENS5_IJNSA_ILi0EEESV_SV_EEEEENS5_IJNS4_10UnderscoreESY_SY_EEEEENS4_13SM90_TMA_LOADENS4_14ComposedLayoutINS4_7SwizzleILi3ELi4ELi3EEENS4_18smem_ptr_flag_bitsILi16EEENST_INS5_IJNSA_ILi8EEESF_EEENS5_IJSF_SC_EEEEEEEvNS4_8identityENS4_23SM90_TMA_LOAD_MULTICASTES1B_vS1C_EENS_8epilogue10collective18CollectiveEpilogueINS1F_23Sm100TmaWarpSpecializedILi2ELi1ELi80ELb1ELb0EEEJSI_NS5_IJNST_ISF_SC_EENST_ISG_SC_EEEEESJ_SK_SJ_SK_NS1F_6fusion15FusionCallbacksIS1J_NS1N_17LinearCombinationISJ_fSJ_fLNS_15FloatRoundStyleE2EEESI_S1M_JEEENS4_5SM1004TMEM4LOAD26SM100_TMEM_LOAD_16dp256b4xES11_NS12_INS13_ILi2ELi4ELi3EEES16_NST_INS5_IJS17_NSA_ILi32EEEEEENS5_IJS1Y_SC_EEEEEEENS4_17SM75_U32x4_LDSM_NENS4_14SM90_TMA_STOREES22_NS4_17SM90_U32x4_STSM_NENS4_39AutoVectorizingCopyWithAssumedAlignmentILi128EEEEEEvvEEEEvNT_6ParamsE,(.L_x_145 - _ZN7cutlass13device_kernelINS_4gemm6kernel13GemmUniversalIN4cute5tupleIJiiiiEEENS1_10collective13CollectiveMmaINS1_35MainloopSm100TmaUmmaWarpSpecializedILi3ELi2ELi4ENS5_IJNS4_1CILi2EEENSA_ILi1EEESC_EEEEENS5_IJNSA_ILi64EEENSA_ILi160EEENSA_ILi128EEEEEENS_10bfloat16_tENS5_IJlSC_lEEESJ_SK_NS4_8TiledMMAINS4_8MMA_AtomIJNS4_20SM100_MMA_F16BF16_SSISJ_SJ_fLi64ELi160ELNS4_4UMMA5MajorE0ELSP_0ELNSO_7ScaleInE0ELSQ_0EEEEEENS4_6LayoutINS5_IJSC_SC_SC_EEENS5_IJNSA_ILi0EEESV_SV_EEEEENS5_IJNS4_10UnderscoreESY_SY_EEEEENS4_13SM90_TMA_LOADENS4_14ComposedLayoutINS4_7SwizzleILi3ELi4ELi3EEENS4_18smem_ptr_flag_bitsILi16EEENST_INS5_IJNSA_ILi8EEESF_EEENS5_IJSF_SC_EEEEEEEvNS4_8identityENS4_23SM90_TMA_LOAD_MULTICASTES1B_vS1C_EENS_8epilogue10collective18CollectiveEpilogueINS1F_23Sm100TmaWarpSpecializedILi2ELi1ELi80ELb1ELb0EEEJSI_NS5_IJNST_ISF_SC_EENST_ISG_SC_EEEEESJ_SK_SJ_SK_NS1F_6fusion15FusionCallbacksIS1J_NS1N_17LinearCombinationISJ_fSJ_fLNS_15FloatRoundStyleE2EEESI_S1M_JEEENS4_5SM1004TMEM4LOAD26SM100_TMEM_LOAD_16dp256b4xES11_NS12_INS13_ILi2ELi4ELi3EEES16_NST_INS5_IJS17_NSA_ILi32EEEEEENS5_IJS1Y_SC_EEEEEEENS4_17SM75_U32x4_LDSM_NENS4_14SM90_TMA_STOREES22_NS4_17SM90_U32x4_STSM_NENS4_39AutoVectorizingCopyWithAssumedAlignmentILi128EEEEEEvvEEEEvNT_6ParamsE)
        .other          _ZN7cutlass13device_kernelINS_4gemm6kernel13GemmUniversalIN4cute5tupleIJiiiiEEENS1_10collective13CollectiveMmaINS1_35MainloopSm100TmaUmmaWarpSpecializedILi3ELi2ELi4ENS5_IJNS4_1CILi2EEENSA_ILi1EEESC_EEEEENS5_IJNSA_ILi64EEENSA_ILi160EEENSA_ILi128EEEEEENS_10bfloat16_tENS5_IJlSC_lEEESJ_SK_NS4_8TiledMMAINS4_8MMA_AtomIJNS4_20SM100_MMA_F16BF16_SSISJ_SJ_fLi64ELi160ELNS4_4UMMA5MajorE0ELSP_0ELNSO_7ScaleInE0ELSQ_0EEEEEENS4_6LayoutINS5_IJSC_SC_SC_EEENS5_IJNSA_ILi0EEESV_SV_EEEEENS5_IJNS4_10UnderscoreESY_SY_EEEEENS4_13SM90_TMA_LOADENS4_14ComposedLayoutINS4_7SwizzleILi3ELi4ELi3EEENS4_18smem_ptr_flag_bitsILi16EEENST_INS5_IJNSA_ILi8EEESF_EEENS5_IJSF_SC_EEEEEEEvNS4_8identityENS4_23SM90_TMA_LOAD_MULTICASTES1B_vS1C_EENS_8epilogue10collective18CollectiveEpilogueINS1F_23Sm100TmaWarpSpecializedILi2ELi1ELi80ELb1ELb0EEEJSI_NS5_IJNST_ISF_SC_EENST_ISG_SC_EEEEESJ_SK_SJ_SK_NS1F_6fusion15FusionCallbacksIS1J_NS1N_17LinearCombinationISJ_fSJ_fLNS_15FloatRoundStyleE2EEESI_S1M_JEEENS4_5SM1004TMEM4LOAD26SM100_TMEM_LOAD_16dp256b4xES11_NS12_INS13_ILi2ELi4ELi3EEES16_NST_INS5_IJS17_NSA_ILi32EEEEEENS5_IJS1Y_SC_EEEEEEENS4_17SM75_U32x4_LDSM_NENS4_14SM90_TMA_STOREES22_NS4_17SM90_U32x4_STSM_NENS4_39AutoVectorizingCopyWithAssumedAlignmentILi128EEEEEEvvEEEEvNT_6ParamsE,@"STO_CUDA_ENTRY STV_DEFAULT"
_ZN7cutlass13device_kernelINS_4gemm6kernel13GemmUniversalIN4cute5tupleIJiiiiEEENS1_10collective13CollectiveMmaINS1_35MainloopSm100TmaUmmaWarpSpecializedILi3ELi2ELi4ENS5_IJNS4_1CILi2EEENSA_ILi1EEESC_EEEEENS5_IJNSA_ILi64EEENSA_ILi160EEENSA_ILi128EEEEEENS_10bfloat16_tENS5_IJlSC_lEEESJ_SK_NS4_8TiledMMAINS4_8MMA_AtomIJNS4_20SM100_MMA_F16BF16_SSISJ_SJ_fLi64ELi160ELNS4_4UMMA5MajorE0ELSP_0ELNSO_7ScaleInE0ELSQ_0EEEEEENS4_6LayoutINS5_IJSC_SC_SC_EEENS5_IJNSA_ILi0EEESV_SV_EEEEENS5_IJNS4_10UnderscoreESY_SY_EEEEENS4_13SM90_TMA_LOADENS4_14ComposedLayoutINS4_7SwizzleILi3ELi4ELi3EEENS4_18smem_ptr_flag_bitsILi16EEENST_INS5_IJNSA_ILi8EEESF_EEENS5_IJSF_SC_EEEEEEEvNS4_8identityENS4_23SM90_TMA_LOAD_MULTICASTES1B_vS1C_EENS_8epilogue10collective18CollectiveEpilogueINS1F_23Sm100TmaWarpSpecializedILi2ELi1ELi80ELb1ELb0EEEJSI_NS5_IJNST_ISF_SC_EENST_ISG_SC_EEEEESJ_SK_SJ_SK_NS1F_6fusion15FusionCallbacksIS1J_NS1N_17LinearCombinationISJ_fSJ_fLNS_15FloatRoundStyleE2EEESI_S1M_JEEENS4_5SM1004TMEM4LOAD26SM100_TMEM_LOAD_16dp256b4xES11_NS12_INS13_ILi2ELi4ELi3EEES16_NST_INS5_IJS17_NSA_ILi32EEEEEENS5_IJS1Y_SC_EEEEEEENS4_17SM75_U32x4_LDSM_NENS4_14SM90_TMA_STOREES22_NS4_17SM90_U32x4_STSM_NENS4_39AutoVectorizingCopyWithAssumedAlignmentILi128EEEEEEvvEEEEvNT_6ParamsE:
[----:B------:R-:W1:Y:S01]  /*0000*/  LDC R1, c[0x0][0x37c] ;  /* 0x0000df00ff017b82 */ /* 0x000e620000000800 */
[----:B------:R-:W2:Y:S01]  /*0010*/  S2R R198, SR_TID.X ;  /* 0x0000000000c67919 */ /* 0x000ea20000002100 */
[----:B------:R-:W3:Y:S01]  /*0020*/  LDCU.64 UR8, c[0x0][0x890] ;  /* 0x00011200ff0877ac */ /* 0x000ee20008000a00 */
[----:B------:R-:W-:Y:S02]  /*0030*/  PRMT R182, RZ, 0x7610, R182 ;  /* 0x00007610ffb67816 */ /* 0x000fe400000000b6 */
[----:B------:R-:W-:Y:S01]  /*0040*/  ELECT P3, URZ, PT ;  /* 0x0000000000ff782f */ /* 0x000fe20003860000 */
[----:B---3--:R-:W-:-:S04]  /*0050*/  UISETP.NE.U32.AND UP0, UPT, UR8, URZ, UPT ;  /* 0x000000ff0800728c */ /* 0x008fc8000bf05070 */
[----:B------:R-:W-:Y:S01]  /*0060*/  UISETP.NE.AND.EX UP0, UPT, UR9, URZ, UPT, UP0 ;  /* 0x000000ff0900728c */ /* 0x000fe2000bf05300 */
[----:B--2---:R-:W-:-:S05]  /*0070*/  SHF.R.U32.HI R183, RZ, 0x5, R198 ;  /* 0x00000005ffb77819 */ /* 0x004fca00000116c6 */
[----:B------:R-:W2:Y:S02]  /*0080*/  SHFL.IDX PT, R0, R183, RZ, 0x1f ;  /* 0x00001fffb7007589 */ /* 0x000ea400000e0000 */
[----:B--2---:R-:W-:Y:S01]  /*0090*/  R2UR UR20, R0 ;  /* 0x00000000001472ca */ /* 0x004fe200000e0000 */
[----:B-1----:R-:W-:-:S14]  /*00a0*/  BRA.U UP0, `(.L_x_0) ;  /* 0x0000000100307547 */ /* 0x002fdc000b800000 */
[----:B------:R-:W1:Y:S02]  /*00b0*/  LDCU.64 UR4, c[0x0][0x888] ;  /* 0x00011100ff0477ac */ /* 0x000e640008000a00 */
[----:B-1----:R-:W-:-:S04]  /*00c0*/  UISETP.NE.U32.AND UP0, UPT, UR4, URZ, UPT ;  /* 0x000000ff0400728c */ /* 0x002fc8000bf05070 */
[----:B------:R-:W-:-:S09]  /*00d0*/  UISETP.NE.AND.EX UP0, UPT, UR5, URZ, UPT, UP0 ;  /* 0x000000ff0500728c */ /* 0x000fd2000bf05300 */
[----:B------:R-:W-:Y:S05]  /*00e0*/  BRA.U !UP0, `(.L_x_1) ;  /* 0x0000000108147547 */ /* 0x000fea000b800000 */
[----:B------:R-:W1:Y:S01]  /*00f0*/  LDC.64 R2, c[0x0][0x888] ;  /* 0x00022200ff027b82 */ /* 0x000e620000000a00 */
[----:B------:R-:W1:Y:S02]  /*0100*/  LDCU.64 UR4, c[0x0][0x358] ;  /* 0x00006b00ff0477ac */ /* 0x000e640008000a00 */
[----:B-1----:R1:W5:Y:S01]  /*0110*/  LDG.E R91, desc[UR4][R2.64] ;  /* 0x00000004025b7981 */ /* 0x002362000c1e1900 */
[----:B------:R-:W-:Y:S01]  /*0120*/  HFMA2 R182, -RZ, RZ, 0, 5.9604644775390625e-08 ;  /* 0x00000001ffb67431 */ /* 0x000fe200000001ff */
[----:B------:R-:W-:Y:S05]  /*0130*/  BRA `(.L_x_0) ;  /* 0x00000000000c7947 */ /* 0x000fea0003800000 */
.L_x_1:
[----:B------:R-:W1:Y:S01]  /*0140*/  LDCU UR4, c[0x0][0x880] ;  /* 0x00011000ff0477ac */ /* 0x000e620008000800 */
[----:B------:R-:W-:Y:S01]  /*0150*/  HFMA2 R182, -RZ, RZ, 0, 5.9604644775390625e-08 ;  /* 0x00000001ffb67431 */ /* 0x000fe200000001ff */
[----:B-1----:R-:W-:-:S07]  /*0160*/  MOV R91, UR4 ;  /* 0x00000004005b7c02 */ /* 0x002fce0008000f00 */
.L_x_0:
[----:B------:R-:W2:Y:S02]  /*0170*/  LDCU.64 UR4, c[0x0][0x8b0] ;  /* 0x00011600ff0477ac */ /* 0x000ea40008000a00 */
[----:B--2---:R-:W-:-:S04]  /*0180*/  UISETP.NE.U32.AND UP0, UPT, UR4, URZ, UPT ;  /* 0x000000ff0400728c */ /* 0x004fc8000bf05070 */
[----:B------:R-:W-:-:S09]  /*0190*/  UISETP.NE.AND.EX UP0, UPT, UR5, URZ, UPT, UP0 ;  /* 0x000000ff0500728c */ /* 0x000fd2000bf05300 */
[----:B------:R-:W-:Y:S05]  /*01a0*/  BRA.U UP0, `(.L_x_2) ;  /* 0x0000000100287547 */ /* 0x000fea000b800000 */
[----:B------:R-:W2:Y:S02]  /*01b0*/  LDCU.64 UR4, c[0x0][0x8a8] ;  /* 0x00011500ff0477ac */ /* 0x000ea40008000a00 */
[----:B--2---:R-:W-:-:S04]  /*01c0*/  UISETP.NE.U32.AND UP0, UPT, UR4, URZ, UPT ;  /* 0x000000ff0400728c */ /* 0x004fc8000bf05070 */
[----:B------:R-:W-:-:S09]  /*01d0*/  UISETP.NE.AND.EX UP0, UPT, UR5, URZ, UPT, UP0 ;  /* 0x000000ff0500728c */ /* 0x000fd2000bf05300 */
[----:B------:R-:W-:Y:S05]  /*01e0*/  BRA.U !UP0, `(.L_x_3) ;  /* 0x0000000108107547 */ /* 0x000fea000b800000 */
[----:B-1----:R-:W1:Y:S01]  /*01f0*/  LDC.64 R2, c[0x0][0x8a8] ;  /* 0x00022a00ff027b82 */ /* 0x002e620000000a00 */
[----:B------:R-:W1:Y:S02]  /*0200*/  LDCU.64 UR4, c[0x0][0x358] ;  /* 0x00006b00ff0477ac */ /* 0x000e640008000a00 */
[----:B-1----:R2:W5:Y:S01]  /*0210*/  LDG.E R89, desc[UR4][R2.64] ;  /* 0x0000000402597981 */ /* 0x002562000c1e1900 */
[----:B------:R-:W-:Y:S05]  /*0220*/  BRA `(.L_x_2) ;  /* 0x0000000000087947 */ /* 0x000fea0003800000 */
.L_x_3:
[----:B------:R-:W2:Y:S02]  /*0230*/  LDCU UR4, c[0x0][0x8a0] ;  /* 0x00011400ff0477ac */ /* 0x000ea40008000800 */
[----:B--2---:R-:W-:Y:S02]  /*0240*/  MOV R89, UR4 ;  /* 0x0000000400597c02 */ /* 0x004fe40008000f00 */
.L_x_2:
[----:B------:R-:W-:Y:S01]  /*0250*/  IMAD.U32 R0, RZ, RZ, UR20 ;  /* 0x00000014ff007e24 */ /* 0x000fe2000f8e00ff */
[----:B------:R-:W-:Y:S04]  /*0260*/  BSSY.RECONVERGENT B0, `(.L_x_4) ;  /* 0x000000c000007945 */ /* 0x000fe80003800200 */
[C---:B------:R-:W-:Y:S02]  /*0270*/  ISETP.NE.OR P1, PT, R0.reuse, 0x1, !P3 ;  /* 0x000000010000780c */ /* 0x040fe40005f25670 */
[----:B------:R-:W-:-:S11]  /*0280*/  ISETP.NE.OR P0, PT, R0, 0x3, !P3 ;  /* 0x000000030000780c */ /* 0x000fd60005f05670 */
[----:B------:R-:W-:Y:S05]  /*0290*/  @P1 BRA `(.L_x_5) ;  /* 0x0000000000201947 */ /* 0x000fea0003800000 */
[----:B------:R-:W3:Y:S02]  /*02a0*/  LDCU.64 UR4, c[0x0][0x348] ;  /* 0x00006900ff0477ac */ /* 0x000ee40008000a00 */
[----:B---3--:R-:W-:Y:S02]  /*02b0*/  UIADD3 UR6, UP1, UPT, UR4, 0x80, URZ ;  /* 0x0000008004067890 */ /* 0x008fe4000ff3e0ff */
[----:B------:R-:W-:Y:S02]  /*02c0*/  UIADD3 UR4, UP0, UPT, UR4, 0x180, URZ ;  /* 0x0000018004047890 */ /* 0x000fe4000ff1e0ff */
[----:B------:R-:W-:Y:S02]  /*02d0*/  UIADD3.X UR7, UPT, UPT, URZ, UR5, URZ, UP1, !UPT ;  /* 0x00000005ff077290 */ /* 0x000fe40008ffe4ff */
[----:B------:R-:W-:-:S07]  /*02e0*/  UIADD3.X UR5, UPT, UPT, URZ, UR5, URZ, UP0, !UPT ;  /* 0x00000005ff057290 */ /* 0x000fce00087fe4ff */
[----:B------:R3:W-:Y:S02]  /*02f0*/  UTMACCTL.PF [UR6] ;  /* 0x00000000060079b9 */ /* 0x0007e40008040000 */
[----:B------:R3:W-:Y:S02]  /*0300*/  UTMACCTL.PF [UR4] ;  /* 0x00000000040079b9 */ /* 0x0007e40008040000 */
[----:B---3--:R-:W-:Y:S01]  /*0310*/  NOP ;  /* 0x0000000000007918 */ /* 0x008fe20000000000 */
.L_x_5:
[----:B------:R-:W-:Y:S05]  /*0320*/  BSYNC.RECONVERGENT B0 ;  /* 0x0000000000007941 */ /* 0x000fea0003800200 */
.L_x_4:
[----:B------:R-:W-:Y:S04]  /*0330*/  BSSY.RECONVERGENT B0, `(.L_x_6) ;  /* 0x000000a000007945 */ /* 0x000fe80003800200 */
        /* <DEDUP_REMOVED lines=9> */
.L_x_7:
[----:B------:R-:W-:Y:S05]  /*03d0*/  BSYNC.RECONVERGENT B0 ;  /* 0x0000000000007941 */ /* 0x000fea0003800200 */
.L_x_6:
[----:B------:R-:W3:Y:S01]  /*03e0*/  LDCU.64 UR4, c[0x0][0x888] ;  /* 0x00011100ff0477ac */ /* 0x000ee20008000a00 */
[----:B------:R-:W-:Y:S02]  /*03f0*/  UISETP.EQ.U32.AND UP1, UPT, UR8, URZ, UPT ;  /* 0x000000ff0800728c */ /* 0x000fe4000bf22070 */
[----:B------:R-:W-:Y:S02]  /*0400*/  UPLOP3.LUT UP3, UPT, UPT, UPT, UPT, 0x80, 0x8 ;  /* 0x000000000008789c */ /* 0x000fe40003f6f070 */
[----:B---3--:R-:W-:-:S04]  /*0410*/  UISETP.NE.U32.AND UP0, UPT, UR4, URZ, UPT ;  /* 0x000000ff0400728c */ /* 0x008fc8000bf05070 */
[----:B------:R-:W-:-:S04]  /*0420*/  UISETP.NE.AND.EX UP2, UPT, UR5, URZ, UPT, UP0 ;  /* 0x000000ff0500728c */ /* 0x000fc8000bf45300 */
[----:B------:R-:W-:-:S04]  /*0430*/  UISETP.EQ.OR.EX UP4, UPT, UR9, URZ, !UP2, UP1 ;  /* 0x000000ff0900728c */ /* 0x000fc8000d782710 */
[----:B------:R-:W-:-:S05]  /*0440*/  UP2UR UR63, UPR, URZ, 0x10 ;  /* 0x00000010ff3f7883 */ /* 0x000fca0008000000 */
[----:B------:R-:W-:Y:S07]  /*0450*/  BRA.U !UP4, `(.L_x_8) ;  /* 0x000000010c207547 */ /* 0x000fee000b800000 */
[----:B------:R-:W-:Y:S01]  /*0460*/  UISETP.NE.U32.AND UP1, UPT, UR8, URZ, UPT ;  /* 0x000000ff0800728c */ /* 0x000fe2000bf25070 */
[----:B-----5:R-:W-:Y:S01]  /*0470*/  FSETP.NEU.AND P0, PT, R91, RZ, PT ;  /* 0x000000ff5b00720b */ /* 0x020fe20003f0d000 */
[----:B------:R-:W-:Y:S02]  /*0480*/  USEL UR4, URZ, 0xffffffff, UP2 ;  /* 0xffffffffff047887 */ /* 0x000fe40009000000 */
[----:B------:R-:W-:-:S10]  /*0490*/  UISETP.NE.AND.EX UP1, UPT, UR9, URZ, UPT, UP1 ;  /* 0x000000ff0900728c */ /* 0x000fd4000bf25310 */
[----:B------:R-:W-:Y:S01]  /*04a0*/  VOTEU.ANY UP0, P0 ;  /* 0x0000000000ff7886 */ /* 0x000fe20000000100 */
[----:B------:R-:W-:-:S04]  /*04b0*/  @!UP1 USEL UR4, URZ, 0xffffffff, UP0 ;  /* 0xffffffffff049887 */ /* 0x000fc80008000000 */
[----:B------:R-:W-:-:S04]  /*04c0*/  ULOP3.LUT UR4, UR4, 0x1, URZ, 0xc0, !UPT ;  /* 0x0000000104047892 */ /* 0x000fc8000f8ec0ff */
[----:B------:R-:W-:-:S11]  /*04d0*/  UISETP.NE.U32.AND UP3, UPT, UR4, 0x1, UPT ;  /* 0x000000010400788c */ /* 0x000fd6000bf65070 */
.L_x_8:
[----:B-12---:R-:W1:Y:S01]  /*04e0*/  SHFL.IDX PT, R2, R183, RZ, 0x1f ;  /* 0x00001fffb7027589 */ /* 0x006e6200000e0000 */
[----:B------:R-:W-:Y:S01]  /*04f0*/  UISETP.NE.AND UP5, UPT, UR20, 0x2, UPT ;  /* 0x000000021400788c */ /* 0x000fe2000bfa5270 */
[----:B-1----:R-:W-:-:S13]  /*0500*/  ISETP.NE.AND P0, PT, R2, RZ, PT ;  /* 0x000000ff0200720c */ /* 0x002fda0003f05270 */
[----:B------:R-:W-:Y:S05]  /*0510*/  @P0 BRA `(.L_x_9) ;  /* 0x0000000000500947 */ /* 0x000fea0003800000 */
[----:B------:R-:W1:Y:S01]  /*0520*/  S2UR UR4, SR_CgaCtaId ;  /* 0x00000000000479c3 */ /* 0x000e620000008800 */
[----:B------:R-:W-:Y:S01]  /*0530*/  UMOV UR5, 0x400 ;  /* 0x0000040000057882 */ /* 0x000fe20000000000 */
[----:B------:R-:W-:Y:S01]  /*0540*/  UMOV UR8, 0x1 ;  /* 0x0000000100087882 */ /* 0x000fe20000000000 */
[----:B------:R-:W-:Y:S01]  /*0550*/  UMOV UR6, 0x2 ;  /* 0x0000000200067882 */ /* 0x000fe20000000000 */
[----:B------:R-:W-:-:S04]  /*0560*/  UIADD3 UR8, UPT, UPT, -UR8, 0x100000, URZ ;  /* 0x0010000008087890 */ /* 0x000fc8000fffe1ff */
[----:B------:R-:W-:Y:S02]  /*0570*/  USHF.L.U32 UR9, UR8, 0xb, URZ ;  /* 0x0000000b08097899 */ /* 0x000fe400080006ff */
[----:B------:R-:W-:Y:S02]  /*0580*/  USHF.L.U32 UR8, UR8, 0x1, URZ ;  /* 0x0000000108087899 */ /* 0x000fe400080006ff */
[----:B------:R-:W-:-:S04]  /*0590*/  UIADD3 UR6, UPT, UPT, -UR6, 0x100000, URZ ;  /* 0x0010000006067890 */ /* 0x000fc8000fffe1ff */
[----:B------:R-:W-:Y:S02]  /*05a0*/  USHF.L.U32 UR7, UR6, 0xb, URZ ;  /* 0x0000000b06077899 */ /* 0x000fe400080006ff */
[----:B------:R-:W-:Y:S01]  /*05b0*/  USHF.L.U32 UR6, UR6, 0x1, URZ ;  /* 0x0000000106067899 */ /* 0x000fe200080006ff */
[----:B------:R-:W-:Y:S01]  /*05c0*/  ELECT P0, URZ, PT ;  /* 0x0000000000ff782f */ /* 0x000fe20003800000 */
[----:B-1----:R-:W-:Y:S01]  /*05d0*/  ULEA UR4, UR4, UR5, 0x18 ;  /* 0x0000000504047291 */ /* 0x002fe2000f8ec0ff */
[----:B------:R-:W1:Y:S11]  /*05e0*/  FENCE.VIEW.ASYNC.S ;  /* 0x00000000000073c6 */ /* 0x000e760000000000 */
[----:B-1----:R1:W2:Y:S01]  /*05f0*/  SYNCS.EXCH.64 URZ, [UR4], UR8 ;  /* 0x0000000804ff75b2 */ /* 0x0022a20008000100 */
[----:B------:R1:W3:Y:S01]  /*0600*/  SYNCS.EXCH.64 URZ, [UR4+0x18], UR6 ;  /* 0x0000180604ff75b2 */ /* 0x0002e20008000100 */
[----:B------:R1:W4:Y:S01]  /*0610*/  SYNCS.EXCH.64 URZ, [UR4+0x8], UR8 ;  /* 0x0000080804ff75b2 */ /* 0x0003220008000100 */
[----:B------:R1:W1:Y:S01]  /*0620*/  SYNCS.EXCH.64 URZ, [UR4+0x20], UR6 ;  /* 0x0000200604ff75b2 */ /* 0x0002620008000100 */
[----:B------:R1:W1:Y:S01]  /*0630*/  SYNCS.EXCH.64 URZ, [UR4+0x10], UR8 ;  /* 0x0000100804ff75b2 */ /* 0x0002620008000100 */
[----:B------:R1:W1:Y:S01]  /*0640*/  SYNCS.EXCH.64 URZ, [UR4+0x28], UR6 ;  /* 0x0000280604ff75b2 */ /* 0x0002620008000100 */
[----:B------:R-:W-:Y:S01]  /*0650*/  NOP ;  /* 0x0000000000007918 */ /* 0x000fe20000000000 */
.L_x_9:
[----:B------:R-:W2:Y:S01]  /*0660*/  SHFL.IDX PT, R2, R183, RZ, 0x1f ;  /* 0x00001fffb7027589 */ /* 0x000ea200000e0000 */
[----:B------:R-:W-:Y:S01]  /*0670*/  NOP ;  /* 0x0000000000007918 */ /* 0x000fe20000000000 */
[----:B--2---:R-:W-:-:S13]  /*0680*/  ISETP.NE.AND P0, PT, R2, 0x1, PT ;  /* 0x000000010200780c */ /* 0x004fda0003f05270 */
[----:B------:R-:W-:Y:S05]  /*0690*/  @P0 BRA `(.L_x_10) ;  /* 0x0000000000480947 */ /* 0x000fea0003800000 */
[----:B-1----:R-:W1:Y:S01]  /*06a0*/  S2UR UR4, SR_CgaCtaId ;  /* 0x00000000000479c3 */ /* 0x002e620000008800 */
        /* <DEDUP_REMOVED lines=12> */
[----:B-1----:R2:W1:Y:S01]  /*0770*/  SYNCS.EXCH.64 URZ, [UR4+0x30], UR8 ;  /* 0x0000300804ff75b2 */ /* 0x0024620008000100 */
[----:B------:R2:W1:Y:S01]  /*0780*/  SYNCS.EXCH.64 URZ, [UR4+0x40], UR6 ;  /* 0x0000400604ff75b2 */ /* 0x0004620008000100 */
[----:B------:R2:W1:Y:S01]  /*0790*/  SYNCS.EXCH.64 URZ, [UR4+0x38], UR8 ;  /* 0x0000380804ff75b2 */ /* 0x0004620008000100 */
[----:B------:R2:W1:Y:S02]  /*07a0*/  SYNCS.EXCH.64 URZ, [UR4+0x48], UR6 ;  /* 0x0000480604ff75b2 */ /* 0x0004640008000100 */
[----:B--2---:R-:W-:Y:S01]  /*07b0*/  NOP ;  /* 0x0000000000007918 */ /* 0x004fe20000000000 */
.L_x_10:
[----:B------:R-:W2:Y:S01]  /*07c0*/  SHFL.IDX PT, R2, R183, RZ, 0x1f ;  /* 0x00001fffb7027589 */ /* 0x000ea200000e0000 */
[----:B------:R-:W-:Y:S01]  /*07d0*/  NOP ;  /* 0x0000000000007918 */ /* 0x000fe20000000000 */
[----:B--2---:R-:W-:-:S13]  /*07e0*/  ISETP.NE.AND P0, PT, R2, 0x3, PT ;  /* 0x000000030200780c */ /* 0x004fda0003f05270 */
[----:B------:R-:W-:Y:S05]  /*07f0*/  @P0 BRA `(.L_x_11) ;  /* 0x0000000000300947 */ /* 0x000fea0003800000 */
[----:B-1----:R-:W1:Y:S01]  /*0800*/  S2UR UR4, SR_CgaCtaId ;  /* 0x00000000000479c3 */ /* 0x002e620000008800 */
[----:B------:R-:W-:Y:S01]  /*0810*/  UMOV UR6, 0x400 ;  /* 0x0000040000067882 */ /* 0x000fe20000000000 */
[----:B------:R-:W-:Y:S01]  /*0820*/  UMOV UR5, 0x20 ;  /* 0x0000002000057882 */ /* 0x000fe20000000000 */
[----:B------:R-:W-:Y:S01]  /*0830*/  ELECT P0, URZ, PT ;  /* 0x0000000000ff782f */ /* 0x000fe20003800000 */
[----:B-1----:R-:W-:Y:S02]  /*0840*/  ULEA UR6, UR4, UR6, 0x18 ;  /* 0x0000000604067291 */ /* 0x002fe4000f8ec0ff */
[----:B------:R-:W-:-:S04]  /*0850*/  UIADD3 UR4, UPT, UPT, -UR5, 0x100000, URZ ;  /* 0x0010000005047890 */ /* 0x000fc8000fffe1ff */
[----:B------:R-:W-:Y:S02]  /*0860*/  USHF.L.U32 UR5, UR4, 0xb, URZ ;  /* 0x0000000b04057899 */ /* 0x000fe400080006ff */
[----:B------:R-:W-:Y:S01]  /*0870*/  USHF.L.U32 UR4, UR4, 0x1, URZ ;  /* 0x0000000104047899 */ /* 0x000fe200080006ff */
[----:B------:R-:W1:Y:S11]  /*0880*/  FENCE.VIEW.ASYNC.S ;  /* 0x00000000000073c6 */ /* 0x000e760000000000 */
[----:B-1----:R2:W1:Y:S01]  /*0890*/  SYNCS.EXCH.64 URZ, [UR6+0x50], UR4 ;  /* 0x0000500406ff75b2 */ /* 0x0024620008000100 */
[----:B------:R2:W1:Y:S02]  /*08a0*/  SYNCS.EXCH.64 URZ, [UR6+0x58], UR4 ;  /* 0x0000580406ff75b2 */ /* 0x0004640008000100 */
[----:B--2---:R-:W-:Y:S01]  /*08b0*/  NOP ;  /* 0x0000000000007918 */ /* 0x004fe20000000000 */
.L_x_11:
[----:B------:R-:W2:Y:S01]  /*08c0*/  SHFL.IDX PT, R2, R183, RZ, 0x1f ;  /* 0x00001fffb7027589 */ /* 0x000ea200000e0000 */
[----:B------:R-:W-:Y:S01]  /*08d0*/  NOP ;  /* 0x0000000000007918 */ /* 0x000fe20000000000 */
[----:B--2---:R-:W-:-:S13]  /*08e0*/  ISETP.NE.AND P0, PT, R2, 0x4, PT ;  /* 0x000000040200780c */ /* 0x004fda0003f05270 */
[----:B------:R-:W-:Y:S05]  /*08f0*/  @P0 BRA `(.L_x_12) ;  /* 0x00000000004c0947 */ /* 0x000fea0003800000 */
[----:B-1----:R-:W1:Y:S01]  /*0900*/  S2UR UR6, SR_CgaCtaId ;  /* 0x00000000000679c3 */ /* 0x002e620000008800 */
[----:B------:R-:W-:Y:S01]  /*0910*/  UMOV UR4, 0x1e0 ;  /* 0x000001e000047882 */ /* 0x000fe20000000000 */
[----:B------:R-:W-:Y:S01]  /*0920*/  UMOV UR5, 0x400 ;  /* 0x0000040000057882 */ /* 0x000fe20000000000 */
[----:B------:R-:W-:Y:S01]  /*0930*/  USEL UR4, UR4, 0x1a0, UP3 ;  /* 0x000001a004047887 */ /* 0x000fe20009800000 */
[----:B------:R-:W-:Y:S01]  /*0940*/  UMOV UR8, 0x1 ;  /* 0x0000000100087882 */ /* 0x000fe20000000000 */
[----:B------:R-:W-:Y:S01]  /*0950*/  ELECT P0, URZ, PT ;  /* 0x0000000000ff782f */ /* 0x000fe20003800000 */
[----:B------:R-:W-:-:S04]  /*0960*/  UIADD3 UR8, UPT, UPT, -UR8, 0x100000, URZ ;  /* 0x0010000008087890 */ /* 0x000fc8000fffe1ff */
[----:B------:R-:W-:Y:S02]  /*0970*/  USHF.L.U32 UR9, UR8, 0xb, URZ ;  /* 0x0000000b08097899 */ /* 0x000fe400080006ff */
[----:B------:R-:W-:Y:S02]  /*0980*/  USHF.L.U32 UR8, UR8, 0x1, URZ ;  /* 0x0000000108087899 */ /* 0x000fe400080006ff */
[----:B-1----:R-:W-:Y:S02]  /*0990*/  ULEA UR6, UR6, UR5, 0x18 ;  /* 0x0000000506067291 */ /* 0x002fe4000f8ec0ff */
[----:B------:R-:W-:-:S04]  /*09a0*/  UIADD3 UR4, UPT, UPT, -UR4, 0x100000, URZ ;  /* 0x0010000004047890 */ /* 0x000fc8000fffe1ff */
[----:B------:R-:W-:Y:S02]  /*09b0*/  USHF.L.U32 UR5, UR4, 0xb, URZ ;  /* 0x0000000b04057899 */ /* 0x000fe400080006ff */
[----:B------:R-:W-:Y:S01]  /*09c0*/  USHF.L.U32 UR4, UR4, 0x1, URZ ;  /* 0x0000000104047899 */ /* 0x000fe200080006ff */
[----:B------:R-:W1:Y:S03]  /*09d0*/  FENCE.VIEW.ASYNC.S ;  /* 0x00000000000073c6 */ /* 0x000e660000000000 */
[----:B-1----:R2:W1:Y:S08]  /*09e0*/  SYNCS.EXCH.64 URZ, [UR6+0x60], UR8 ;  /* 0x0000600806ff75b2 */ /* 0x0024700008000100 */
[----:B------:R2:W1:Y:S01]  /*09f0*/  SYNCS.EXCH.64 URZ, [UR6+0x70], UR4 ;  /* 0x0000700406ff75b2 */ /* 0x0004620008000100 */
[----:B------:R2:W1:Y:S01]  /*0a00*/  SYNCS.EXCH.64 URZ, [UR6+0x68], UR8 ;  /* 0x0000680806ff75b2 */ /* 0x0004620008000100 */
[----:B------:R2:W1:Y:S02]  /*0a10*/  SYNCS.EXCH.64 URZ, [UR6+0x78], UR4 ;  /* 0x0000780406ff75b2 */ /* 0x0004640008000100 */
[----:B--2---:R-:W-:Y:S01]  /*0a20*/  NOP ;  /* 0x0000000000007918 */ /* 0x004fe20000000000 */
.L_x_12:
        /* <DEDUP_REMOVED lines=20> */
[----:B------:R2:W1:Y:S01]  /*0b70*/  SYNCS.EXCH.64 URZ, [UR4+0xa8], UR6 ;  /* 0x0000a80604ff75b2 */ /* 0x0004620008000100 */
[----:B------:R2:W1:Y:S01]  /*0b80*/  SYNCS.EXCH.64 URZ, [UR4+0x90], UR8 ;  /* 0x0000900804ff75b2 */ /* 0x0004620008000100 */
[----:B------:R2:W1:Y:S01]  /*0b90*/  SYNCS.EXCH.64 URZ, [UR4+0xb0], UR6 ;  /* 0x0000b00604ff75b2 */ /* 0x0004620008000100 */
[----:B------:R2:W1:Y:S01]  /*0ba0*/  SYNCS.EXCH.64 URZ, [UR4+0x98], UR8 ;  /* 0x0000980804ff75b2 */ /* 0x0004620008000100 */
[----:B------:R2:W1:Y:S02]  /*0bb0*/  SYNCS.EXCH.64 URZ, [UR4+0xb8], UR6 ;  /* 0x0000b80604ff75b2 */ /* 0x0004640008000100 */
[----:B--2---:R-:W-:Y:S01]  /*0bc0*/  NOP ;  /* 0x0000000000007918 */ /* 0x004fe20000000000 */
.L_x_13:
[----:B------:R-:W2:Y:S01]  /*0bd0*/  SHFL.IDX PT, R2, R183, RZ, 0x1f ;  /* 0x00001fffb7027589 */ /* 0x000ea200000e0000 */
[----:B------:R-:W1:Y:S01]  /*0be0*/  S2UR UR42, SR_CgaCtaId ;  /* 0x00000000002a79c3 */ /* 0x000e620000008800 */
[----:B------:R-:W-:Y:S01]  /*0bf0*/  NOP ;  /* 0x0000000000007918 */ /* 0x000fe20000000000 */
[----:B--2---:R-:W-:-:S13]  /*0c00*/  ISETP.NE.AND P0, PT, R2, 0x3, PT ;  /* 0x000000030200780c */ /* 0x004fda0003f05270 */
[----:B-1----:R-:W-:Y:S05]  /*0c10*/  @P0 BRA `(.L_x_14) ;  /* 0x0000000000340947 */ /* 0x002fea0003800000 */
[----:B------:R-:W-:Y:S01]  /*0c20*/  UMOV UR4, 0x400 ;  /* 0x0000040000047882 */ /* 0x000fe20000000000 */
[----:B------:R-:W-:Y:S01]  /*0c30*/  UMOV UR6, 0x20 ;  /* 0x0000002000067882 */ /* 0x000fe20000000000 */
[----:B------:R-:W-:Y:S02]  /*0c40*/  ULEA UR4, UR42, UR4, 0x18 ;  /* 0x000000042a047291 */ /* 0x000fe4000f8ec0ff */
[----:B------:R-:W-:-:S04]  /*0c50*/  UIADD3 UR6, UPT, UPT, -UR6, 0x100000, URZ ;  /* 0x0010000006067890 */ /* 0x000fc8000fffe1ff */
[----:B------:R-:W-:Y:S02]  /*0c60*/  USHF.L.U32 UR7, UR6, 0xb, URZ ;  /* 0x0000000b06077899 */ /* 0x000fe400080006ff */
[----:B------:R-:W-:Y:S01]  /*0c70*/  USHF.L.U32 UR6, UR6, 0x1, URZ ;  /* 0x0000000106067899 */ /* 0x000fe200080006ff */
[----:B------:R-:W-:Y:S01]  /*0c80*/  ELECT P0, URZ, PT ;  /* 0x0000000000ff782f */ /* 0x000fe20003800000 */
[----:B------:R-:W1:Y:S10]  /*0c90*/  FENCE.VIEW.ASYNC.S ;  /* 0x00000000000073c6 */ /* 0x000e740000000000 */
[----:B-1----:R1:W2:Y:S01]  /*0ca0*/  SYNCS.EXCH.64 URZ, [UR4+0xc0], UR6 ;  /* 0x0000c00604ff75b2 */ /* 0x0022a20008000100 */
[----:B------:R1:W1:Y:S01]  /*0cb0*/  SYNCS.EXCH.64 URZ, [UR4+0xd0], UR6 ;  /* 0x0000d00604ff75b2 */ /* 0x0002620008000100 */
[----:B------:R1:W1:Y:S01]  /*0cc0*/  SYNCS.EXCH.64 URZ, [UR4+0xc8], UR6 ;  /* 0x0000c80604ff75b2 */ /* 0x0002620008000100 */
[----:B------:R1:W1:Y:S01]  /*0cd0*/  SYNCS.EXCH.64 URZ, [UR4+0xd8], UR6 ;  /* 0x0000d80604ff75b2 */ /* 0x0002620008000100 */
[----:B------:R-:W-:Y:S01]  /*0ce0*/  NOP ;  /* 0x0000000000007918 */ /* 0x000fe20000000000 */
.L_x_14:
[----:B-1----:R-:W1:Y:S01]  /*0cf0*/  LDCU UR4, c[0x0][0x36c] ;  /* 0x00006d80ff0477ac */ /* 0x002e620008000800 */
[----:B------:R-:W-:Y:S01]  /*0d00*/  ISETP.NE.OR P3, PT, R0, 0x2, !P3 ;  /* 0x000000020000780c */ /* 0x000fe20005f65670 */
[----:B------:R-:W-:Y:S01]  /*0d10*/  NOP ;  /* 0x0000000000007918 */ /* 0x000fe20000000000 */
[----:B------:R-:W-:Y:S01]  /*0d20*/  LOP3.LUT R0, R198, 0x1f, RZ, 0xc0, !PT ;  /* 0x0000001fc6007812 */ /* 0x000fe200078ec0ff */
[----:B------:R-:W-:Y:S02]  /*0d30*/  UISETP.NE.AND UP4, UPT, UR20, URZ, UPT ;  /* 0x000000ff1400728c */ /* 0x000fe4000bf85270 */
[----:B-1----:R-:W-:-:S09]  /*0d40*/  UISETP.EQ.U32.AND UP6, UPT, UR4, 0x1, UPT ;  /* 0x000000010400788c */ /* 0x002fd2000bfc2070 */
[----:B------:R-:W-:Y:S05]  /*0d50*/  BRA.U !UP6, `(.L_x_15) ;  /* 0x000000010e087547 */ /* 0x000fea000b800000 */
[----:B--234-:R-:W-:Y:S01]  /*0d60*/  UCGABAR_ARV ;  /* 0x00000000000079c7 */ /* 0x01cfe20008000000 */
[----:B------:R-:W-:Y:S05]  /*0d70*/  BRA `(.L_x_16) ;  /* 0x0000000000047947 */ /* 0x000fea0003800000 */
.L_x_15:
[----:B--234-:R-:W-:Y:S01]  /*0d80*/  NOP ;  /* 0x0000000000007918 */ /* 0x01cfe20000000000 */
.L_x_16:
[----:B------:R-:W1:Y:S01]  /*0d90*/  S2UR UR47, SR_CTAID.X ;  /* 0x00000000002f79c3 */ /* 0x000e620000002500 */
[----:B------:R-:W-:-:S05]  /*0da0*/  CS2R.32 R3, SR_CgaSize ;  /* 0x0000000000037805 */ /* 0x000fca0000008a00 */
[----:B------:R-:W-:-:S05]  /*0db0*/  IMAD R3, R3, -0xa0, RZ ;  /* 0xffffff6003037824 */ /* 0x000fca00078e02ff */
[----:B------:R-:W-:-:S14]  /*0dc0*/  R2UR UR5, R3 ;  /* 0x00000000030572ca */ /* 0x000fdc00000e0000 */
[----:B------:R-:W2:Y:S01]  /*0dd0*/  LDCU UR5, c[0x0][UR5+0x2b0] ;  /* 0x00005600050577ac */ /* 0x000ea20008000800 */
[----:B------:R-:W-:-:S05]  /*0de0*/  CS2R.32 R3, SR_CgaSize ;  /* 0x0000000000037805 */ /* 0x000fca0000008a00 */
[----:B------:R-:W-:-:S05]  /*0df0*/  IMAD R3, R3, -0xa0, RZ ;  /* 0xffffff6003037824 */ /* 0x000fca00078e02ff */
[----:B------:R-:W-:-:S14]  /*0e00*/  R2UR UR4, R3 ;  /* 0x00000000030472ca */ /* 0x000fdc00000e0000 */
[----:B------:R-:W3:Y:S01]  /*0e10*/  LDCU UR4, c[0x0][UR4+0x2b4] ;  /* 0x00005680040477ac */ /* 0x000ee20008000800 */
[----:B------:R-:W4:Y:S01]  /*0e20*/  S2UR UR48, SR_CTAID.Y ;  /* 0x00000000003079c3 */ /* 0x000f220000002600 */
[----:B------:R-:W-:-:S05]  /*0e30*/  CS2R.32 R3, SR_CgaSize ;  /* 0x0000000000037805 */ /* 0x000fca0000008a00 */
[----:B------:R-:W-:-:S05]  /*0e40*/  IMAD R3, R3, -0xa0, RZ ;  /* 0xffffff6003037824 */ /* 0x000fca00078e02ff */
[----:B------:R-:W-:-:S14]  /*0e50*/  R2UR UR61, R3 ;  /* 0x00000000033d72ca */ /* 0x000fdc00000e0000 */
[----:B------:R-:W3:Y:S01]  /*0e60*/  LDCU UR61, c[0x0][UR61+0x2a0] ;  /* 0x000054003d3d77ac */ /* 0x000ee20008000800 */
[----:B------:R-:W-:-:S05]  /*0e70*/  CS2R.32 R3, SR_CgaSize ;  /* 0x0000000000037805 */ /* 0x000fca0000008a00 */
[----:B------:R-:W-:-:S05]  /*0e80*/  IMAD R3, R3, -0xa0, RZ ;  /* 0xffffff6003037824 */ /* 0x000fca00078e02ff */
[----:B------:R-:W-:-:S14]  /*0e90*/  R2UR UR60, R3 ;  /* 0x00000000033c72ca */ /* 0x000fdc00000e0000 */
[----:B------:R-:W3:Y:S01]  /*0ea0*/  LDCU UR60, c[0x0][UR60+0x2a4] ;  /* 0x000054803c3c77ac */ /* 0x000ee20008000800 */
[----:B------:R-:W3:Y:S01]  /*0eb0*/  LDCU UR21, c[0x0][0xb24] ;  /* 0x00016480ff1577ac */ /* 0x000ee20008000800 */
[----:B------:R-:W3:Y:S01]  /*0ec0*/  LDCU UR43, c[0x0][0xb24] ;  /* 0x00016480ff2b77ac */ /* 0x000ee20008000800 */
[----:B-1----:R-:W-:Y:S01]  /*0ed0*/  I2FP.F32.U32 R3, UR47 ;  /* 0x0000002f00037c45 */ /* 0x002fe20008201000 */
[----:B------:R-:W1:Y:S04]  /*0ee0*/  LDCU UR23, c[0x0][0xb30] ;  /* 0x00016600ff1777ac */ /* 0x000e680008000800 */
[----:B--2---:R-:W-:Y:S01]  /*0ef0*/  FMUL R3, R3, UR5 ;  /* 0x0000000503037c20 */ /* 0x004fe20008400000 */
[----:B----4-:R-:W-:-:S05]  /*0f00*/  I2FP.F32.U32 R2, UR48 ;  /* 0x0000003000027c45 */ /* 0x010fca0008201000 */
[----:B------:R-:W2:Y:S01]  /*0f10*/  F2I.U32.TRUNC.NTZ R3, R3 ;  /* 0x0000000300037305 */ /* 0x000ea2000020f000 */
[----:B---3--:R-:W-:Y:S01]  /*0f20*/  FMUL R2, R2, UR4 ;  /* 0x0000000402027c20 */ /* 0x008fe20008400000 */
[----:B------:R-:W-:-:S04]  /*0f30*/  ULOP3.LUT UR4, UR42, 0x1, URZ, 0xc0, !UPT ;  /* 0x000000012a047892 */ /* 0x000fc8000f8ec0ff */
[----:B------:R-:W-:Y:S02]  /*0f40*/  UISETP.NE.U32.AND UP0, UPT, UR4, 0x1, UPT ;  /* 0x000000010400788c */ /* 0x000fe4000bf05070 */
[----:B------:R-:W3:Y:S02]  /*0f50*/  F2I.U32.TRUNC.NTZ R2, R2 ;  /* 0x0000000200027305 */ /* 0x000ee4000020f000 */
[----:B------:R-:W-:Y:S01]  /*0f60*/  USEL UR4, URZ, 0x1400, UP0 ;  /* 0x00001400ff047887 */ /* 0x000fe20008000000 */
[----:B--2---:R-:W-:Y:S02]  /*0f70*/  R2UR UR6, R3 ;  /* 0x00000000030672ca */ /* 0x004fe400000e0000 */
[----:B---3--:R-:W-:Y:S02]  /*0f80*/  R2UR UR5, R2 ;  /* 0x00000000020572ca */ /* 0x008fe400000e0000 */
[----:B------:R-:W-:-:S09]  /*0f90*/  PRMT R2, RZ, 0x7610, R2 ;  /* 0x00007610ff027816 */ /* 0x000fd20000000002 */
[----:B------:R-:W-:-:S04]  /*0fa0*/  UIADD3 UR6, UPT, UPT, -UR6, URZ, URZ ;  /* 0x000000ff06067290 */ /* 0x000fc8000fffe1ff */
[----:B------:R-:W-:Y:S02]  /*0fb0*/  UIMAD UR61, UR61, UR6, UR47 ;  /* 0x000000063d3d72a4 */ /* 0x000fe4000f8e022f */
[----:B------:R-:W-:-:S04]  /*0fc0*/  UIADD3 UR5, UPT, UPT, -UR5, URZ, URZ ;  /* 0x000000ff05057290 */ /* 0x000fc8000fffe1ff */
[----:B------:R-:W-:Y:S01]  /*0fd0*/  UIMAD UR60, UR60, UR5, UR48 ;  /* 0x000000053c3c72a4 */ /* 0x000fe2000f8e0230 */
[----:B-1----:R-:W-:Y:S11]  /*0fe0*/  BRA.U UP4, `(.L_x_17) ;  /* 0x0000000104247547 */ /* 0x002ff6000b800000 */
[----:B------:R-:W-:-:S04]  /*0ff0*/  UISETP.NE.AND UP0, UPT, UR60, URZ, UPT ;  /* 0x000000ff3c00728c */ /* 0x000fc8000bf05270 */
[----:B------:R-:W-:-:S04]  /*1000*/  UISETP.EQ.OR UP0, UPT, UR61, URZ, !UP0 ;  /* 0x000000ff3d00728c */ /* 0x000fc8000c702670 */
[----:B------:R-:W-:Y:S02]  /*1010*/  USEL UR6, URZ, 0x1, !UP0 ;  /* 0x00000001ff067887 */ /* 0x000fe4000c000000 */
[----:B------:R-:W-:-:S04]  /*1020*/  UISETP.NE.AND UP0, UPT, UR60, URZ, UPT ;  /* 0x000000ff3c00728c */ /* 0x000fc8000bf05270 */
[----:B------:R-:W-:Y:S02]  /*1030*/  USEL UR5, URZ, 0x2, UP0 ;  /* 0x00000002ff057887 */ /* 0x000fe40008000000 */
[----:B------:R-:W-:-:S04]  /*1040*/  UISETP.NE.AND UP0, UPT, UR61, 0x1, UPT ;  /* 0x000000013d00788c */ /* 0x000fc8000bf05270 */
[----:B------:R-:W-:-:S04]  /*1050*/  USEL UR5, UR5, 0x2, UP0 ;  /* 0x0000000205057887 */ /* 0x000fc80008000000 */
[----:B------:R-:W-:-:S06]  /*1060*/  UIADD3 UR5, UPT, UPT, UR6, UR5, URZ ;  /* 0x0000000506057290 */ /* 0x000fcc000fffe0ff */
[----:B------:R-:W-:-:S07]  /*1070*/  MOV R2, UR5 ;  /* 0x0000000500027c02 */ /* 0x000fce0008000f00 */
.L_x_17:
[----:B------:R-:W1:Y:S01]  /*1080*/  S2UR UR36, SR_CTAID.Z ;  /* 0x00000000002479c3 */ /* 0x000e620000002700 */
[----:B------:R-:W-:-:S09]  /*1090*/  UISETP.GE.AND UP0, UPT, UR21, 0x1, UPT ;  /* 0x000000011500788c */ /* 0x000fd2000bf06270 */
[----:B------:R-:W-:Y:S05]  /*10a0*/  BRA.U !UP0, `(.L_x_18) ;  /* 0x0000000108d07547 */ /* 0x000fea000b800000 */
[----:B------:R-:W2:Y:S01]  /*10b0*/  LDCU.128 UR12, c[0x0][0xb10] ;  /* 0x00016200ff0c77ac */ /* 0x000ea20008000c00 */
[----:B------:R-:W3:Y:S01]  /*10c0*/  LDCU UR22, c[0x0][0xb0c] ;  /* 0x00016180ff1677ac */ /* 0x000ee20008000800 */
[----:B------:R-:W4:Y:S01]  /*10d0*/  LDCU UR7, c[0x0][0x370] ;  /* 0x00006e00ff0777ac */ /* 0x000f220008000800 */
[----:B------:R-:W1:Y:S01]  /*10e0*/  LDCU UR8, c[0x0][0x374] ;  /* 0x00006e80ff0877ac */ /* 0x000e620008000800 */
[----:B------:R-:W1:Y:S01]  /*10f0*/  LDCU UR9, c[0x0][0xb20] ;  /* 0x00016400ff0977ac */ /* 0x000e620008000800 */
[----:B--2---:R-:W-:Y:S02]  /*1100*/  UIMAD.WIDE.U32 UR10, UR47, UR12, URZ ;  /* 0x0000000c2f0a72a5 */ /* 0x004fe4000f8e00ff */
[----:B---3--:R-:W-:Y:S02]  /*1110*/  UISETP.NE.AND UP0, UPT, UR22, 0x1, UPT ;  /* 0x000000011600788c */ /* 0x008fe4000bf05270 */
[----:B------:R-:W-:Y:S02]  /*1120*/  UIMAD.WIDE.U32 UR16, UR48, UR15, URZ ;  /* 0x0000000f301072a5 */ /* 0x000fe4000f8e00ff */
[----:B----4-:R-:W-:Y:S01]  /*1130*/  UIMAD.WIDE.U32 UR18, UR7, UR12, URZ ;  /* 0x0000000c071272a5 */ /* 0x010fe2000f8e00ff */
[----:B------:R-:W-:Y:S01]  /*1140*/  UMOV UR6, UR11 ;  /* 0x0000000b00067c82 */ /* 0x000fe20008000000 */
[----:B------:R-:W-:-:S02]  /*1150*/  UISETP.NE.AND UP1, UPT, UR21, 0x1, UPT ;  /* 0x000000011500788c */ /* 0x000fc4000bf25270 */
[----:B------:R-:W-:Y:S01]  /*1160*/  USHF.R.U32.HI UR6, URZ, UR13, UR6 ;  /* 0x0000000dff067299 */ /* 0x000fe20008011606 */
[----:B------:R-:W2:Y:S02]  /*1170*/  LDCU.64 UR10, c[0x0][0xb28] ;  /* 0x00016500ff0a77ac */ /* 0x000ea40008000a00 */
[----:B------:R-:W-:Y:S01]  /*1180*/  UMOV UR18, UR19 ;  /* 0x0000001300127c82 */ /* 0x000fe20008000000 */
[----:B------:R-:W-:Y:S02]  /*1190*/  USEL UR6, UR47, UR6, !UP0 ;  /* 0x000000062f067287 */ /* 0x000fe4000c000000 */
[----:B------:R-:W-:Y:S02]  /*11a0*/  @UP0 USHF.R.U32.HI UR7, URZ, UR13, UR18 ;  /* 0x0000000dff070299 */ /* 0x000fe40008011612 */
[----:B------:R-:W-:Y:S02]  /*11b0*/  UISETP.NE.AND UP0, UPT, UR14, 0x1, UPT ;  /* 0x000000010e00788c */ /* 0x000fe4000bf05270 */
[----:B-1----:R-:W-:Y:S01]  /*11c0*/  UIMAD.WIDE.U32 UR12, UR8, UR15, URZ ;  /* 0x0000000f080c72a5 */ /* 0x002fe2000f8e00ff */
[----:B------:R-:W-:-:S02]  /*11d0*/  UMOV UR5, UR17 ;  /* 0x0000001100057c82 */ /* 0x000fc40008000000 */
[----:B------:R-:W-:-:S04]  /*11e0*/  USHF.R.U32.HI UR5, URZ, UR9, UR5 ;  /* 0x00000009ff057299 */ /* 0x000fc80008011605 */
[----:B------:R-:W-:Y:S01]  /*11f0*/  UMOV UR12, UR13 ;  /* 0x0000000d000c7c82 */ /* 0x000fe20008000000 */
[----:B--2---:R-:W-:Y:S02]  /*1200*/  UIMAD.WIDE.U32 UR16, UR7, UR10, URZ ;  /* 0x0000000a071072a5 */ /* 0x004fe4000f8e00ff */
[----:B------:R-:W-:Y:S02]  /*1210*/  @UP0 USHF.R.U32.HI UR8, URZ, UR9, UR12 ;  /* 0x00000009ff080299 */ /* 0x000fe4000801160c */
[----:B------:R-:W-:Y:S02]  /*1220*/  USEL UR5, UR48, UR5, !UP0 ;  /* 0x0000000530057287 */ /* 0x000fe4000c000000 */
[----:B------:R-:W-:Y:S01]  /*1230*/  UIMAD.WIDE.U32 UR12, UR8, UR10, URZ ;  /* 0x0000000a080c72a5 */ /* 0x000fe2000f8e00ff */
[----:B------:R-:W-:Y:S02]  /*1240*/  UMOV UR16, UR17 ;  /* 0x0000001100107c82 */ /* 0x000fe40008000000 */
[----:B------:R-:W-:-:S04]  /*1250*/  @UP1 USHF.R.U32.HI UR7, URZ, UR11, UR16 ;  /* 0x0000000bff071299 */ /* 0x000fc80008011610 */
[----:B------:R-:W-:Y:S01]  /*1260*/  UMOV UR12, UR13 ;  /* 0x0000000d000c7c82 */ /* 0x000fe20008000000 */
[----:B------:R-:W-:Y:S02]  /*1270*/  UIMAD UR9, UR7, UR21, URZ ;  /* 0x00000015070972a4 */ /* 0x000fe4000f8e02ff */
[----:B------:R-:W-:Y:S02]  /*1280*/  @UP1 USHF.R.U32.HI UR8, URZ, UR11, UR12 ;  /* 0x0000000bff081299 */ /* 0x000fe4000801160c */
[----:B------:R-:W-:Y:S02]  /*1290*/  UIMAD.WIDE.U32 UR12, UR5, UR10, URZ ;  /* 0x0000000a050c72a5 */ /* 0x000fe4000f8e00ff */
[----:B------:R-:W-:Y:S02]  /*12a0*/  UIMAD UR8, UR8, UR21, URZ ;  /* 0x00000015080872a4 */ /* 0x000fe4000f8e02ff */
[----:B------:R-:W-:Y:S02]  /*12b0*/  UIADD3 UR12, UPT, UPT, -UR6, URZ, URZ ;  /* 0x000000ff060c7290 */ /* 0x000fe4000fffe1ff */
[----:B------:R-:W-:-:S02]  /*12c0*/  UISETP.GE.AND UP0, UPT, UR5, UR8, UPT ;  /* 0x000000080500728c */ /* 0x000fc4000bf06270 */
[----:B------:R-:W-:Y:S02]  /*12d0*/  UIMAD UR47, UR22, UR12, UR47 ;  /* 0x0000000c162f72a4 */ /* 0x000fe4000f8e022f */
[----:B------:R-:W-:Y:S02]  /*12e0*/  UISETP.GE.OR UP0, UPT, UR6, UR9, UP0 ;  /* 0x000000090600728c */ /* 0x000fe40008706670 */
[----:B------:R-:W-:-:S03]  /*12f0*/  UIMAD.WIDE.U32 UR8, UR6, UR10, URZ ;  /* 0x0000000a060872a5 */ /* 0x000fc6000f8e00ff */
[----:B------:R-:W-:Y:S02]  /*1300*/  UMOV UR10, UR13 ;  /* 0x0000000d000a7c82 */ /* 0x000fe40008000000 */
[----:B------:R-:W-:-:S04]  /*1310*/  USHF.R.U32.HI UR10, URZ, UR11, UR10 ;  /* 0x0000000bff0a7299 */ /* 0x000fc8000801160a */
[----:B------:R-:W-:Y:S02]  /*1320*/  USEL UR8, UR5, UR10, !UP1 ;  /* 0x0000000a05087287 */ /* 0x000fe4000c800000 */
[----:B------:R-:W-:Y:S02]  /*1330*/  @!UP0 USHF.R.U32.HI UR9, URZ, UR11, UR9 ;  /* 0x0000000bff098299 */ /* 0x000fe40008011609 */
[----:B------:R-:W-:Y:S02]  /*1340*/  UIADD3 UR10, UPT, UPT, -UR8, URZ, URZ ;  /* 0x000000ff080a7290 */ /* 0x000fe4000fffe1ff */
[----:B------:R-:W-:Y:S02]  /*1350*/  @!UP0 USEL UR9, UR6, UR9, !UP1 ;  /* 0x0000000906098287 */ /* 0x000fe4000c800000 */
[----:B------:R-:W-:Y:S02]  /*1360*/  UIMAD UR10, UR21, UR10, UR5 ;  /* 0x0000000a150a72a4 */ /* 0x000fe4000f8e0205 */
[----:B------:R-:W-:-:S02]  /*1370*/  UIADD3 UR11, UPT, UPT, -UR5, URZ, URZ ;  /* 0x000000ff050b7290 */ /* 0x000fc4000fffe1ff */
[----:B------:R-:W-:Y:S02]  /*1380*/  @!UP0 UIMAD UR7, UR10, UR7, UR9 ;  /* 0x000000070a0782a4 */ /* 0x000fe4000f8e0209 */
[----:B------:R-:W-:Y:S02]  /*1390*/  @!UP0 UIADD3 UR8, UPT, UPT, UR8, -UR9, URZ ;  /* 0x8000000908088290 */ /* 0x000fe4000fffe0ff */
[----:B------:R-:W-:Y:S02]  /*13a0*/  UIMAD UR11, UR14, UR11, UR48 ;  /* 0x0000000b0e0b72a4 */ /* 0x000fe4000f8e0230 */
[----:B------:R-:W-:-:S03]  /*13b0*/  @!UP0 UIMAD UR5, UR8, UR21, UR6 ;  /* 0x00000015080582a4 */ /* 0x000fc6000f8e0206 */
[----:B------:R-:W-:Y:S01]  /*13c0*/  @!UP0 UMOV UR6, UR7 ;  /* 0x0000000700068c82 */ /* 0x000fe20008000000 */
[----:B------:R-:W-:Y:S02]  /*13d0*/  UIMAD UR48, UR5, UR14, UR11 ;  /* 0x0000000e053072a4 */ /* 0x000fe4000f8e020b */
[----:B------:R-:W-:-:S12]  /*13e0*/  UIMAD UR47, UR6, UR22, UR47 ;  /* 0x00000016062f72a4 */ /* 0x000fd8000f8e022f */
.L_x_18:
[----:B------:R-:W-:-:S09]  /*13f0*/  UISETP.NE.AND UP0, UPT, UR23, 0x1, UPT ;  /* 0x000000011700788c */ /* 0x000fd2000bf05270 */
[----:B------:R-:W-:Y:S05]  /*1400*/  BRA.U UP0, `(.L_x_19) ;  /* 0x0000000100447547 */ /* 0x000fea000b800000 */
[----:B------:R-:W2:Y:S01]  /*1410*/  LDCU.128 UR12, c[0x0][0xb10] ;  /* 0x00016200ff0c77ac */ /* 0x000ea20008000c00 */
[----:B------:R-:W3:Y:S01]  /*1420*/  LDCU UR10, c[0x0][0xb0c] ;  /* 0x00016180ff0a77ac */ /* 0x000ee20008000800 */
[----:B------:R-:W4:Y:S01]  /*1430*/  LDCU UR11, c[0x0][0xb20] ;  /* 0x00016400ff0b77ac */ /* 0x000f220008000800 */
[----:B--2---:R-:W-:Y:S02]  /*1440*/  UIMAD.WIDE.U32 UR6, UR47, UR12, URZ ;  /* 0x0000000c2f0672a5 */ /* 0x004fe4000f8e00ff */
[----:B------:R-:W-:Y:S02]  /*1450*/  UIMAD.WIDE.U32 UR8, UR48, UR15, URZ ;  /* 0x0000000f300872a5 */ /* 0x000fe4000f8e00ff */
[----:B---3--:R-:W-:-:S03]  /*1460*/  UISETP.NE.AND UP0, UPT, UR10, 0x1, UPT ;  /* 0x000000010a00788c */ /* 0x008fc6000bf05270 */
[----:B------:R-:W-:Y:S02]  /*1470*/  UMOV UR6, UR7 ;  /* 0x0000000700067c82 */ /* 0x000fe40008000000 */
[----:B------:R-:W-:Y:S01]  /*1480*/  USHF.R.U32.HI UR6, URZ, UR13, UR6 ;  /* 0x0000000dff067299 */ /* 0x000fe20008011606 */
[----:B------:R-:W-:-:S03]  /*1490*/  UMOV UR5, UR9 ;  /* 0x0000000900057c82 */ /* 0x000fc60008000000 */
[----:B------:R-:W-:Y:S02]  /*14a0*/  USEL UR6, UR47, UR6, !UP0 ;  /* 0x000000062f067287 */ /* 0x000fe4000c000000 */
[----:B------:R-:W-:Y:S02]  /*14b0*/  UISETP.NE.AND UP0, UPT, UR14, 0x1, UPT ;  /* 0x000000010e00788c */ /* 0x000fe4000bf05270 */
[----:B----4-:R-:W-:-:S04]  /*14c0*/  USHF.R.U32.HI UR5, URZ, UR11, UR5 ;  /* 0x0000000bff057299 */ /* 0x010fc80008011605 */
[----:B------:R-:W-:-:S04]  /*14d0*/  USEL UR5, UR48, UR5, !UP0 ;  /* 0x0000000530057287 */ /* 0x000fc8000c000000 */
[----:B------:R-:W-:Y:S02]  /*14e0*/  UIADD3 UR7, UPT, UPT, UR6, -UR5, URZ ;  /* 0x8000000506077290 */ /* 0x000fe4000fffe0ff */
[----:B------:R-:W-:Y:S02]  /*14f0*/  UIADD3 UR5, UPT, UPT, -UR6, UR5, URZ ;  /* 0x0000000506057290 */ /* 0x000fe4000fffe1ff */
[----:B------:R-:W-:Y:S02]  /*1500*/  UIMAD UR48, UR7, UR14, UR48 ;  /* 0x0000000e073072a4 */ /* 0x000fe4000f8e0230 */
[----:B------:R-:W-:-:S12]  /*1510*/  UIMAD UR47, UR5, UR10, UR47 ;  /* 0x0000000a052f72a4 */ /* 0x000fd8000f8e022f */
.L_x_19:
[----:B------:R-:W-:Y:S01]  /*1520*/  UISETP.NE.AND UP0, UPT, UR20, 0x2, UPT ;  /* 0x000000021400788c */ /* 0x000fe2000bf05270 */
[----:B------:R-:W-:Y:S09]  /*1530*/  BRA.U !UP6, `(.L_x_20) ;  /* 0x000000010e0c7547 */ /* 0x000ff2000b800000 */
[----:B------:R-:W-:Y:S01]  /*1540*/  UCGABAR_WAIT ;  /* 0x0000000000007dc7 */ /* 0x000fe20008000000 */
[----:B------:R-:W-:Y:S01]  /*1550*/  CCTL.IVALL ;  /* 0x00000000ff00798f */ /* 0x000fe20002000000 */
[----:B------:R-:W-:Y:S05]  /*1560*/  BRA `(.L_x_21) ;  /* 0x0000000000047947 */ /* 0x000fea0003800000 */
.L_x_20:
[----:B------:R-:W-:Y:S06]  /*1570*/  BAR.SYNC.DEFER_BLOCKING 0x0 ;  /* 0x0000000000007b1d */ /* 0x000fec0000010000 */
.L_x_21:
[----:B------:R-:W-:Y:S05]  /*1580*/  BRA.U UP0, `(.L_x_22) ;  /* 0x0000001100fc7547 */ /* 0x000fea000b800000 */
[----:B------:R-:W2:Y:S01]  /*1590*/  LDCU UR7, c[0x0][0x38c] ;  /* 0x00007180ff0777ac */ /* 0x000ea20008000800 */
[----:B------:R-:W-:Y:S01]  /*15a0*/  PLOP3.LUT P1, PT, PT, PT, UP3, 0x80, 0x8 ;  /* 0x000000000008781c */ /* 0x000fe20003f2f038 */
[----:B------:R-:W-:Y:S01]  /*15b0*/  IMAD.MOV.U32 R12, RZ, RZ, 0x1 ;  /* 0x00000001ff0c7424 */ /* 0x000fe200078e00ff */
[----:B------:R-:W-:Y:S01]  /*15c0*/  ISETP.EQ.OR P2, PT, R0, RZ, P3 ;  /* 0x000000ff0000720c */ /* 0x000fe20001f42670 */
[----:B------:R-:W-:Y:S01]  /*15d0*/  UISETP.NE.AND UP1, UPT, UR20, URZ, UPT ;  /* 0x000000ff1400728c */ /* 0x000fe2000bf25270 */
[----:B------:R-:W-:Y:S01]  /*15e0*/  PLOP3.LUT P1, PT, P1, PT, PT, 0x8, 0x80 ;  /* 0x000000000080781c */ /* 0x000fe20000f2e170 */
[----:B------:R-:W-:Y:S01]  /*15f0*/  USEL UR31, URZ, 0x1, UP5 ;  /* 0x00000001ff1f7887 */ /* 0x000fe2000a800000 */
[----:B------:R-:W-:Y:S01]  /*1600*/  CS2R R10, SRZ ;  /* 0x00000000000a7805 */ /* 0x000fe2000001ff00 */
[----:B------:R-:W-:Y:S01]  /*1610*/  IMAD.MOV.U32 R9, RZ, RZ, RZ ;  /* 0x000000ffff097224 */ /* 0x000fe200078e00ff */
[----:B------:R-:W3:Y:S01]  /*1620*/  LDCU UR49, c[0x0][0x370] ;  /* 0x00006e00ff3177ac */ /* 0x000ee20008000800 */
[----:B------:R-:W-:Y:S01]  /*1630*/  IMAD.MOV.U32 R8, RZ, RZ, 0x1 ;  /* 0x00000001ff087424 */ /* 0x000fe200078e00ff */
[----:B------:R-:W4:Y:S01]  /*1640*/  LDCU.64 UR40, c[0x0][0x348] ;  /* 0x00006900ff2877ac */ /* 0x000f220008000a00 */
[----:B------:R-:W-:-:S02]  /*1650*/  USHF.R.U32.HI UR53, URZ, 0x6, UR4 ;  /* 0x00000006ff357899 */ /* 0x000fc40008011604 */
[----:B--2---:R-:W-:Y:S02]  /*1660*/  UIADD3 UR6, UPT, UPT, UR7, 0x7f, URZ ;  /* 0x0000007f07067890 */ /* 0x004fe4000fffe0ff */
[----:B------:R-:W-:Y:S02]  /*1670*/  UIADD3 UR54, UPT, UPT, UR7, 0xfe, URZ ;  /* 0x000000fe07367890 */ /* 0x000fe4000fffe0ff */
[----:B------:R-:W-:Y:S01]  /*1680*/  USHF.R.S32.HI UR5, URZ, 0x1f, UR6 ;  /* 0x0000001fff057899 */ /* 0x000fe20008011406 */
[----:B------:R-:W2:Y:S03]  /*1690*/  LDCU UR46, c[0x0][0x374] ;  /* 0x00006e80ff2e77ac */ /* 0x000ea60008000800 */
[----:B------:R-:W-:Y:S02]  /*16a0*/  ULEA.HI UR5, UR5, UR6, URZ, 0x7 ;  /* 0x0000000605057291 */ /* 0x000fe4000f8f38ff */
[----:B------:R-:W-:-:S02]  /*16b0*/  USEL UR31, UR31, 0x2, UP1 ;  /* 0x000000021f1f7887 */ /* 0x000fc40008800000 */
[----:B------:R-:W-:Y:S02]  /*16c0*/  USHF.R.S32.HI UR51, URZ, 0x7, UR5 ;  /* 0x00000007ff337899 */ /* 0x000fe40008011405 */
[----:B------:R-:W-:Y:S02]  /*16d0*/  UIADD3 UR5, UPT, UPT, UR7, -0x1, URZ ;  /* 0xffffffff07057890 */ /* 0x000fe4000fffe0ff */
[----:B------:R-:W-:Y:S02]  /*16e0*/  UISETP.LT.U32.AND UP0, UPT, UR51, 0x3, UPT ;  /* 0x000000033300788c */ /* 0x000fe4000bf01070 */
[----:B------:R-:W-:Y:S02]  /*16f0*/  UISETP.GE.U32.AND UP2, UPT, UR5, -0xff, UPT ;  /* 0xffffff010500788c */ /* 0x000fe4000bf46070 */
[----:B------:R-:W-:Y:S01]  /*1700*/  USEL UR50, UR51, 0x3, UP0 ;  /* 0x0000000333327887 */ /* 0x000fe20008000000 */
[----:B------:R-:W-:-:S03]  /*1710*/  UMOV UR29, URZ ;  /* 0x000000ff001d7c82 */ /* 0x000fc60008000000 */
[----:B------:R-:W-:Y:S02]  /*1720*/  UIADD3 UR30, UPT, UPT, UR50, -0x1, URZ ;  /* 0xffffffff321e7890 */ /* 0x000fe4000fffe0ff */
[----:B------:R-:W-:-:S03]  /*1730*/  UIADD3 UR52, UPT, UPT, UR51, -UR50, URZ ;  /* 0x8000003233347290 */ /* 0x000fc6000fffe0ff */
[----:B------:R-:W-:-:S04]  /*1740*/  @UP2 UIADD3 UR30, UPT, UPT, UR50, URZ, URZ ;  /* 0x000000ff321e2290 */ /* 0x000fc8000fffe0ff */
[----:B--234-:R-:W-:-:S12]  /*1750*/  UIADD3 UR30, UPT, UPT, UR30, 0x1, URZ ;  /* 0x000000011e1e7890 */ /* 0x01cfd8000fffe0ff */
.L_x_42:
[----:B------:R-:W-:Y:S01]  /*1760*/  UISETP.NE.AND UP0, UPT, UR42, URZ, UPT ;  /* 0x000000ff2a00728c */ /* 0x000fe2000bf05270 */
[----:B------:R-:W2:Y:S08]  /*1770*/  S2UR UR42, SR_CgaCtaId ;  /* 0x00000000002a79c3 */ /* 0x000eb00000008800 */
[----:B-1----:R-:W-:Y:S05]  /*1780*/  BRA.U UP0, `(.L_x_23) ;  /* 0x0000000100347547 */ /* 0x002fea000b800000 */
[----:B------:R-:W3:Y:S01]  /*1790*/  S2R R0, SR_CgaCtaId ;  /* 0x0000000000007919 */ /* 0x000ee20000008800 */
[----:B------:R-:W-:Y:S02]  /*17a0*/  MOV R3, 0x400 ;  /* 0x0000040000037802 */ /* 0x000fe40000000f00 */
[----:B------:R-:W-:Y:S02]  /*17b0*/  SHF.L.U32 R2, R8, 0x1f, RZ ;  /* 0x0000001f08027819 */ /* 0x000fe400000006ff */
[----:B---3--:R-:W-:-:S05]  /*17c0*/  LEA R0, R0, R3, 0x18 ;  /* 0x0000000300007211 */ /* 0x008fca00078ec0ff */
[----:B------:R-:W-:-:S04]  /*17d0*/  IMAD R3, R9, 0x8, R0 ;  /* 0x0000000809037824 */ /* 0x000fc800078e0200 */
[----:B------:R-:W3:Y:S02]  /*17e0*/  SYNCS.PHASECHK.TRANS64.TRYWAIT P0, [R3+URZ+0xd0], R2 ;  /* 0x0000d002030075a7 */ /* 0x000ee400080011ff */
[----:B---3--:R-:W-:Y:S05]  /*17f0*/  @!P0 BRA `(.L_x_24) ;  /* 0x0000006800c48947 */ /* 0x008fea0003800000 */
.L_x_112:
[----:B------:R-:W-:Y:S01]  /*1800*/  VIADD R9, R9, 0x1 ;  /* 0x0000000109097836 */ /* 0x000fe20000000000 */
[----:B------:R3:W-:Y:S04]  /*1810*/  SYNCS.ARRIVE.TRANS64.A1T0 RZ, [R3+URZ+0xc0], RZ ;  /* 0x0000c0ff03ff79a7 */ /* 0x0007e800081000ff */
[----:B------:R-:W-:-:S04]  /*1820*/  ISETP.NE.AND P0, PT, R9, 0x2, PT ;  /* 0x000000020900780c */ /* 0x000fc80003f05270 */
[----:B------:R-:W-:Y:S02]  /*1830*/  SEL R9, R9, RZ, P0 ;  /* 0x000000ff09097207 */ /* 0x000fe40000000000 */
[----:B---3--:R-:W-:-:S04]  /*1840*/  SEL R3, RZ, 0x1, P0 ;  /* 0x00000001ff037807 */ /* 0x008fc80000000000 */
[----:B------:R-:W-:-:S07]  /*1850*/  LOP3.LUT R8, R8, R3, RZ, 0x3c, !PT ;  /* 0x0000000308087212 */ /* 0x000fce00078e3cff */
.L_x_23:
[----:B------:R-:W-:Y:S01]  /*1860*/  UMOV UR13, 0x400 ;  /* 0x00000400000d7882 */ /* 0x000fe20000000000 */
[----:B------:R-:W-:Y:S01]  /*1870*/  SHF.L.U32 R0, R12, 0x1f, RZ ;  /* 0x0000001f0c007819 */ /* 0x000fe200000006ff */
[----:B--2---:R-:W-:Y:S02]  /*1880*/  ULEA UR13, UR42, UR13, 0x18 ;  /* 0x0000000d2a0d7291 */ /* 0x004fe4000f8ec0ff */
[----:B------:R-:W-:Y:S02]  /*1890*/  UISETP.GE.U32.AND UP0, UPT, UR54, 0xff, UPT ;  /* 0x000000ff3600788c */ /* 0x000fe4000bf06070 */
[----:B------:R-:W-:Y:S02]  /*18a0*/  ULEA UR5, UR29, UR13, 0x3 ;  /* 0x0000000d1d057291 */ /* 0x000fe4000f8e18ff */
[----:B------:R-:W-:Y:S02]  /*18b0*/  USHF.L.U32 UR35, UR47, 0x6, URZ ;  /* 0x000000062f237899 */ /* 0x000fe400080006ff */
[----:B------:R-:W-:Y:S01]  /*18c0*/  UIMAD UR19, UR48, 0xa0, UR53 ;  /* 0x000000a0301378a4 */ /* 0x000fe2000f8e0235 */
[----:B------:R-:W-:-:S04]  /*18d0*/  UMOV UR14, URZ ;  /* 0x000000ff000e7c82 */ /* 0x000fc80008000000 */
[----:B------:R2:W3:Y:S01]  /*18e0*/  SYNCS.PHASECHK.TRANS64.TRYWAIT P0, [UR5+0x18], R0 ;  /* 0x00001800ff0075a7 */ /* 0x0004e20008001105 */
[----:B------:R-:W-:Y:S06]  /*18f0*/  BRA.U !UP0, `(.L_x_25) ;  /* 0x0000000108f07547 */ /* 0x000fec000b800000 */
[----:B------:R-:W-:Y:S01]  /*1900*/  UMOV UR21, URZ ;  /* 0x000000ff00157c82 */ /* 0x000fe20008000000 */
[----:B------:R-:W-:-:S05]  /*1910*/  UMOV UR6, UR29 ;  /* 0x0000001d00067c82 */ /* 0x000fca0008000000 */
.L_x_31:
[----:B------:R-:W-:Y:S01]  /*1920*/  @!P3 MOV R2, 0xe000 ;  /* 0x0000e0000002b802 */ /* 0x000fe20000000f00 */
[----:B------:R-:W-:Y:S01]  /*1930*/  ULEA UR33, UR6, UR13, 0x3 ;  /* 0x0000000d06217291 */ /* 0x000fe2000f8e18ff */
[----:B-1-3--:R-:W-:Y:S11]  /*1940*/  @P0 BRA `(.L_x_26) ;  /* 0x00000000000c0947 */ /* 0x00aff60003800000 */
[----:B------:R-:W-:Y:S04]  /*1950*/  SHF.L.U32 R3, R12, 0x1f, RZ ;  /* 0x0000001f0c037819 */ /* 0x000fe800000006ff */
[----:B------:R-:W3:Y:S02]  /*1960*/  SYNCS.PHASECHK.TRANS64.TRYWAIT P0, [UR33+0x18], R3 ;  /* 0x00001803ff0075a7 */ /* 0x000ee40008001121 */
[----:B---3--:R-:W-:Y:S05]  /*1970*/  @!P0 BRA `(.L_x_27) ;  /* 0x0000006800788947 */ /* 0x008fea0003800000 */
.L_x_26:
[----:B------:R3:W-:Y:S01]  /*1980*/  @!P3 SYNCS.ARRIVE.TRANS64 RZ, [UR33], R2 ;  /* 0x00000002ffffb9a7 */ /* 0x0007e20008000021 */
[----:B------:R-:W-:Y:S04]  /*1990*/  ULOP3.LUT UR5, UR31, 0x2, URZ, 0xfc, !UPT ;  /* 0x000000021f057892 */ /* 0x000fe8000f8efcff */
[----:B------:R-:W-:Y:S09]  /*19a0*/  UISETP.NE.AND UP0, UPT, UR5, 0x2, UPT ;  /* 0x000000020500788c */ /* 0x000ff2000bf05270 */
[----:B------:R-:W-:Y:S05]  /*19b0*/  BRA.U UP0, `(.L_x_28) ;  /* 0x0000000100047547 */ /* 0x000fea000b800000 */
[----:B-1----:R-:W-:Y:S05]  /*19c0*/  BPT.TRAP 0x1 ;  /* 0x000000040000795c */ /* 0x002fea0000300000 */
.L_x_28:
[----:B------:R-:W-:Y:S04]  /*19d0*/  BSSY.RECONVERGENT B0, `(.L_x_29) ;  /* 0x0000003000007945 */ /* 0x000fe80003800200 */
[----:B------:R-:W-:Y:S05]  /*19e0*/  @P2 BRA `(.L_x_30) ;  /* 0x0000000000042947 */ /* 0x000fea0003800000 */
[----:B-1----:R-:W-:Y:S05]  /*19f0*/  BPT.TRAP 0x1 ;  /* 0x000000040000795c */ /* 0x002fea0000300000 */
.L_x_30:
[----:B-1----:R-:W-:Y:S05]  /*1a00*/  BSYNC.RECONVERGENT B0 ;  /* 0x0000000000007941 */ /* 0x002fea0003800200 */
.L_x_29:
[----:B------:R-:W-:Y:S02]  /*1a10*/  UIADD3 UR5, UPT, UPT, UR6, 0x1, URZ ;  /* 0x0000000106057890 */ /* 0x000fe4000fffe0ff */
[----:B------:R-:W-:Y:S02]  /*1a20*/  UIADD3 UR14, UP1, UPT, UR40, 0x80, URZ ;  /* 0x00000080280e7890 */ /* 0x000fe4000ff3e0ff */
[----:B------:R-:W-:Y:S02]  /*1a30*/  UISETP.NE.AND UP0, UPT, UR5, 0x3, UPT ;  /* 0x000000030500788c */ /* 0x000fe4000bf05270 */
[----:B------:R-:W-:Y:S02]  /*1a40*/  ULEA UR24, UR6, UR13, 0xe ;  /* 0x0000000d06187291 */ /* 0x000fe4000f8e70ff */
[----:B------:R-:W-:Y:S02]  /*1a50*/  USEL UR7, URZ, 0x1, UP0 ;  /* 0x00000001ff077887 */ /* 0x000fe40008000000 */
[----:B------:R-:W-:Y:S02]  /*1a60*/  USEL UR29, UR5, URZ, UP0 ;  /* 0x000000ff051d7287 */ /* 0x000fe40008000000 */
[----:B------:R-:W-:Y:S02]  /*1a70*/  USHF.L.U32 UR34, UR21, 0x7, URZ ;  /* 0x0000000715227899 */ /* 0x000fe400080006ff */
[----:B------:R-:W-:Y:S01]  /*1a80*/  ULEA UR5, UR29, UR13, 0x3 ;  /* 0x0000000d1d057291 */ /* 0x000fe2000f8e18ff */
[----:B------:R-:W-:Y:S01]  /*1a90*/  LOP3.LUT R12, R12, UR7, RZ, 0x3c, !PT ;  /* 0x000000070c0c7c12 */ /* 0x000fe2000f8e3cff */
[----:B------:R-:W-:Y:S02]  /*1aa0*/  UIADD3.X UR15, UPT, UPT, URZ, UR41, URZ, UP1, !UPT ;  /* 0x00000029ff0f7290 */ /* 0x000fe40008ffe4ff */
[----:B------:R-:W-:Y:S01]  /*1ab0*/  UIADD3 UR32, UPT, UPT, UR24, 0xa400, URZ ;  /* 0x0000a40018207890 */ /* 0x000fe2000fffe0ff */
[----:B--2---:R-:W-:Y:S01]  /*1ac0*/  SHF.L.U32 R0, R12, 0x1f, RZ ;  /* 0x0000001f0c007819 */ /* 0x004fe200000006ff */
[----:B------:R-:W-:Y:S02]  /*1ad0*/  UIADD3 UR26, UPT, UPT, UR34, 0x40, URZ ;  /* 0x00000040221a7890 */ /* 0x000fe4000fffe0ff */
[----:B------:R-:W-:Y:S01]  /*1ae0*/  UIADD3 UR24, UPT, UPT, UR24, 0xc400, URZ ;  /* 0x0000c40018187890 */ /* 0x000fe2000fffe0ff */
[----:B------:R4:W1:Y:S01]  /*1af0*/  SYNCS.PHASECHK.TRANS64.TRYWAIT P0, [UR5+0x18], R0 ;  /* 0x00001800ff0075a7 */ /* 0x0008620008001105 */
[----:B------:R-:W-:Y:S01]  /*1b00*/  UIMAD UR5, UR6, 0x5000, UR4 ;  /* 0x00005000060578a4 */ /* 0x000fe2000f8e0204 */
[----:B------:R-:W-:Y:S02]  /*1b10*/  UMOV UR7, 0x10000000 ;  /* 0x1000000000077882 */ /* 0x000fe40000000000 */
[----:B------:R-:W-:Y:S01]  /*1b20*/  UMOV UR6, 0x0 ;  /* 0x0000000000067882 */ /* 0x000fe20000000000 */
[----:B------:R-:W-:Y:S01]  /*1b30*/  UIADD3 UR22, UP0, UPT, UR40, 0x180, URZ ;  /* 0x0000018028167890 */ /* 0x000fe2000ff1e0ff */
[----:B------:R-:W-:Y:S01]  /*1b40*/  UTMALDG.3D [UR32], [UR14], desc[UR6] ;  /* 0x000006200e0075b4 */ /* 0x000fe20008011000 */
[----:B------:R-:W-:Y:S01]  /*1b50*/  ULEA UR5, UR5, UR13, 0x1 ;  /* 0x0000000d05057291 */ /* 0x000fe2000f8e08ff */
[----:B------:R-:W-:Y:S01]  /*1b60*/  UMOV UR25, UR33 ;  /* 0x0000002100197c82 */ /* 0x000fe20008000000 */
[----:B------:R-:W-:Y:S01]  /*1b70*/  UMOV UR27, UR35 ;  /* 0x00000023001b7c82 */ /* 0x000fe20008000000 */
[----:B------:R-:W-:Y:S01]  /*1b80*/  UMOV UR28, UR36 ;  /* 0x00000024001c7c82 */ /* 0x000fe20008000000 */
[----:B------:R-:W-:Y:S01]  /*1b90*/  UIADD3.X UR23, UPT, UPT, URZ, UR41, URZ, UP0, !UPT ;  /* 0x00000029ff177290 */ /* 0x000fe200087fe4ff */
[----:B------:R2:W-:Y:S01]  /*1ba0*/  UTMALDG.3D [UR24], [UR14], desc[UR6] ;  /* 0x000006180e0075b4 */ /* 0x0005e20008011000 */
[----:B------:R-:W-:Y:S02]  /*1bb0*/  UIADD3 UR16, UPT, UPT, UR5, 0x16400, URZ ;  /* 0x0001640005107890 */ /* 0x000fe4000fffe0ff */
[----:B------:R-:W-:Y:S01]  /*1bc0*/  UIADD3 UR8, UPT, UPT, UR5, 0x1b400, URZ ;  /* 0x0001b40005087890 */ /* 0x000fe2000fffe0ff */
[----:B------:R-:W-:Y:S01]  /*1bd0*/  UMOV UR37, 0x30000 ;  /* 0x0003000000257882 */ /* 0x000fe20000000000 */
[----:B------:R-:W-:Y:S01]  /*1be0*/  UMOV UR17, UR33 ;  /* 0x0000002100117c82 */ /* 0x000fe20008000000 */
[----:B------:R-:W-:Y:S01]  /*1bf0*/  UMOV UR20, UR36 ;  /* 0x0000002400147c82 */ /* 0x000fe20008000000 */
[----:B------:R-:W-:Y:S01]  /*1c00*/  UMOV UR18, UR34 ;  /* 0x0000002200127c82 */ /* 0x000fe20008000000 */
[----:B------:R-:W-:Y:S02]  /*1c10*/  UMOV UR11, UR19 ;  /* 0x00000013000b7c82 */ /* 0x000fe40008000000 */
[----:B------:R-:W-:Y:S01]  /*1c20*/  UTMALDG.3D.MULTICAST [UR16], [UR22], UR37, desc[UR6] ;  /* 0x00000610160073b4 */ /* 0x000fe20008011825 */
[----:B------:R-:W-:Y:S01]  /*1c30*/  UIADD3 UR21, UPT, UPT, UR21, 0x1, URZ ;  /* 0x0000000115157890 */ /* 0x000fe2000fffe0ff */
[----:B------:R-:W-:Y:S01]  /*1c40*/  UMOV UR12, UR36 ;  /* 0x00000024000c7c82 */ /* 0x000fe20008000000 */
[----:B------:R-:W-:Y:S01]  /*1c50*/  UMOV UR9, UR33 ;  /* 0x0000002100097c82 */ /* 0x000fe20008000000 */
[----:B------:R-:W-:Y:S01]  /*1c60*/  UMOV UR10, UR26 ;  /* 0x0000001a000a7c82 */ /* 0x000fe20008000000 */
[----:B------:R-:W-:Y:S01]  /*1c70*/  UISETP.NE.AND UP0, UPT, UR21, UR30, UPT ;  /* 0x0000001e1500728c */ /* 0x000fe2000bf05270 */
[----:B------:R3:W-:Y:S01]  /*1c80*/  UTMALDG.3D.MULTICAST [UR8], [UR22], UR37, desc[UR6] ;  /* 0x00000608160073b4 */ /* 0x0007e20008011825 */
[----:B--2---:R-:W-:Y:S01]  /*1c90*/  UMOV UR14, UR30 ;  /* 0x0000001e000e7c82 */ /* 0x004fe20008000000 */
[----:B---3--:R-:W-:Y:S06]  /*1ca0*/  UMOV UR6, UR29 ;  /* 0x0000001d00067c82 */ /* 0x008fec0008000000 */
[----:B----4-:R-:W-:Y:S05]  /*1cb0*/  BRA.U UP0, `(.L_x_31) ;  /* 0xfffffffd00187547 */ /* 0x010fea000b83ffff */
.L_x_25:
[----:B------:R-:W-:Y:S01]  /*1cc0*/  ULEA UR5, UR29, UR13, 0x3 ;  /* 0x0000000d1d057291 */ /* 0x000fe2000f8e18ff */
[----:B--2---:R-:W-:Y:S01]  /*1cd0*/  SHF.L.U32 R0, R12, 0x1f, RZ ;  /* 0x0000001f0c007819 */ /* 0x004fe200000006ff */
[----:B------:R-:W-:Y:S01]  /*1ce0*/  @!P1 SYNCS.ARRIVE.TRANS64.A1T0 RZ, [UR13+0x58], RZ ;  /* 0x000058ffffff99a7 */ /* 0x000fe2000810000d */
[----:B------:R-:W-:-:S06]  /*1cf0*/  UISETP.GT.AND UP0, UPT, UR51, UR50, UPT ;  /* 0x000000323300728c */ /* 0x000fcc000bf04270 */
[----:B-1-3--:R1:W2:Y:S03]  /*1d00*/  SYNCS.PHASECHK.TRANS64.TRYWAIT P0, [UR5+0x18], R0 ;  /* 0x00001800ff0075a7 */ /* 0x00a2a60008001105 */
[----:B------:R-:W-:Y:S05]  /*1d10*/  BRA.U !UP0, `(.L_x_32) ;  /* 0x0000000108ec7547 */ /* 0x000fea000b800000 */
[----:B------:R-:W-:Y:S01]  /*1d20*/  UIADD3 UR15, UPT, UPT, UR52, UR14, URZ ;  /* 0x0000000e340f7290 */ /* 0x000fe2000fffe0ff */
[----:B------:R-:W-:-:S11]  /*1d30*/  UMOV UR6, UR29 ;  /* 0x0000001d00067c82 */ /* 0x000fd60008000000 */
.L_x_38:
[----:B--2---:R-:W-:Y:S01]  /*1d40*/  @!P3 MOV R2, 0xe000 ;  /* 0x0000e0000002b802 */ /* 0x004fe20000000f00 */
[----:B------:R-:W-:Y:S01]  /*1d50*/  ULEA UR33, UR6, UR13, 0x3 ;  /* 0x0000000d06217291 */ /* 0x000fe2000f8e18ff */
[----:B--2-4-:R-:W-:Y:S11]  /*1d60*/  @P0 BRA `(.L_x_33) ;  /* 0x00000000000c0947 */ /* 0x014ff60003800000 */
[----:B------:R-:W-:Y:S04]  /*1d70*/  SHF.L.U32 R3, R12, 0x1f, RZ ;  /* 0x0000001f0c037819 */ /* 0x000fe800000006ff */
[----:B------:R-:W2:Y:S02]  /*1d80*/  SYNCS.PHASECHK.TRANS64.TRYWAIT P0, [UR33+0x18], R3 ;  /* 0x00001803ff0075a7 */ /* 0x000ea40008001121 */
[----:B--2---:R-:W-:Y:S05]  /*1d90*/  @!P0 BRA `(.L_x_34) ;  /* 0x0000006400888947 */ /* 0x004fea0003800000 */
.L_x_33:
[----:B------:R2:W-:Y:S01]  /*1da0*/  @!P3 SYNCS.ARRIVE.TRANS64 RZ, [UR33], R2 ;  /* 0x00000002ffffb9a7 */ /* 0x0005e20008000021 */
[----:B------:R-:W-:Y:S04]  /*1db0*/  ULOP3.LUT UR5, UR31, 0x2, URZ, 0xfc, !UPT ;  /* 0x000000021f057892 */ /* 0x000fe8000f8efcff */
[----:B------:R-:W-:Y:S09]  /*1dc0*/  UISETP.NE.AND UP0, UPT, UR5, 0x2, UPT ;  /* 0x000000020500788c */ /* 0x000ff2000bf05270 */
[----:B------:R-:W-:Y:S05]  /*1dd0*/  BRA.U UP0, `(.L_x_35) ;  /* 0x0000000100047547 */ /* 0x000fea000b800000 */
[----:B------:R-:W-:Y:S05]  /*1de0*/  BPT.TRAP 0x1 ;  /* 0x000000040000795c */ /* 0x000fea0000300000 */
.L_x_35:
[----:B------:R-:W-:Y:S04]  /*1df0*/  BSSY.RECONVERGENT B0, `(.L_x_36) ;  /* 0x0000003000007945 */ /* 0x000fe80003800200 */
[----:B------:R-:W-:Y:S05]  /*1e00*/  @P2 BRA `(.L_x_37) ;  /* 0x0000000000042947 */ /* 0x000fea0003800000 */
[----:B------:R-:W-:Y:S05]  /*1e10*/  BPT.TRAP 0x1 ;  /* 0x000000040000795c */ /* 0x000fea0000300000 */
.L_x_37:
[----:B------:R-:W-:Y:S05]  /*1e20*/  BSYNC.RECONVERGENT B0 ;  /* 0x0000000000007941 */ /* 0x000fea0003800200 */
.L_x_36:
        /* <DEDUP_REMOVED lines=11> */
[----:B-1----:R-:W-:Y:S01]  /*1ee0*/  SHF.L.U32 R0, R12, 0x1f, RZ ;  /* 0x0000001f0c007819 */ /* 0x002fe200000006ff */
[----:B------:R-:W-:Y:S02]  /*1ef0*/  UIADD3 UR26, UPT, UPT, UR34, 0x40, URZ ;  /* 0x00000040221a7890 */ /* 0x000fe4000fffe0ff */
[----:B------:R-:W-:Y:S01]  /*1f00*/  UIADD3 UR24, UPT, UPT, UR24, 0xc400, URZ ;  /* 0x0000c40018187890 */ /* 0x000fe2000fffe0ff */
[----:B------:R3:W4:Y:S01]  /*1f10*/  SYNCS.PHASECHK.TRANS64.TRYWAIT P0, [UR5+0x18], R0 ;  /* 0x00001800ff0075a7 */ /* 0x0007220008001105 */
[----:B------:R-:W-:Y:S01]  /*1f20*/  UMOV UR38, 0x0 ;  /* 0x0000000000267882 */ /* 0x000fe20000000000 */
[----:B------:R-:W-:Y:S01]  /*1f30*/  UMOV UR39, 0x10000000 ;  /* 0x1000000000277882 */ /* 0x000fe20000000000 */
[----:B------:R-:W-:Y:S01]  /*1f40*/  UIMAD UR5, UR6, 0x5000, UR4 ;  /* 0x00005000060578a4 */ /* 0x000fe2000f8e0204 */
[----:B------:R-:W-:Y:S01]  /*1f50*/  UTMALDG.3D [UR32], [UR22], desc[UR38] ;  /* 0x00002620160075b4 */ /* 0x000fe20008011000 */
[----:B------:R-:W-:Y:S02]  /*1f60*/  UIADD3 UR6, UP0, UPT, UR40, 0x180, URZ ;  /* 0x0000018028067890 */ /* 0x000fe4000ff1e0ff */
[----:B------:R-:W-:Y:S01]  /*1f70*/  ULEA UR5, UR5, UR13, 0x1 ;  /* 0x0000000d05057291 */ /* 0x000fe2000f8e08ff */
[----:B------:R-:W-:Y:S01]  /*1f80*/  UMOV UR25, UR33 ;  /* 0x0000002100197c82 */ /* 0x000fe20008000000 */
[----:B------:R-:W-:Y:S01]  /*1f90*/  UMOV UR27, UR35 ;  /* 0x00000023001b7c82 */ /* 0x000fe20008000000 */
[----:B------:R-:W-:Y:S01]  /*1fa0*/  UMOV UR28, UR36 ;  /* 0x00000024001c7c82 */ /* 0x000fe20008000000 */
[----:B------:R-:W-:Y:S01]  /*1fb0*/  UIADD3.X UR7, UPT, UPT, URZ, UR41, URZ, UP0, !UPT ;  /* 0x00000029ff077290 */ /* 0x000fe200087fe4ff */
[----:B------:R-:W-:Y:S01]  /*1fc0*/  UTMALDG.3D [UR24], [UR22], desc[UR38] ;  /* 0x00002618160075b4 */ /* 0x000fe20008011000 */
[----:B------:R-:W-:Y:S01]  /*1fd0*/  UIADD3 UR16, UPT, UPT, UR5, 0x16400, URZ ;  /* 0x0001640005107890 */ /* 0x000fe2000fffe0ff */
[----:B------:R-:W-:Y:S01]  /*1fe0*/  UMOV UR21, 0x30000 ;  /* 0x0003000000157882 */ /* 0x000fe20000000000 */
[----:B------:R-:W-:Y:S01]  /*1ff0*/  UMOV UR17, UR33 ;  /* 0x0000002100117c82 */ /* 0x000fe20008000000 */
[----:B------:R-:W-:Y:S01]  /*2000*/  UMOV UR20, UR36 ;  /* 0x0000002400147c82 */ /* 0x000fe20008000000 */
[----:B------:R-:W-:Y:S01]  /*2010*/  UMOV UR18, UR34 ;  /* 0x0000002200127c82 */ /* 0x000fe20008000000 */
[----:B------:R-:W-:Y:S01]  /*2020*/  UIADD3 UR8, UPT, UPT, UR5, 0x1b400, URZ ;  /* 0x0001b40005087890 */ /* 0x000fe2000fffe0ff */
[----:B------:R-:W-:Y:S03]  /*2030*/  UMOV UR11, UR19 ;  /* 0x00000013000b7c82 */ /* 0x000fe60008000000 */
[----:B------:R-:W-:Y:S01]  /*2040*/  UTMALDG.3D.MULTICAST [UR16], [UR6], UR21, desc[UR38] ;  /* 0x00002610060073b4 */ /* 0x000fe20008011815 */
[----:B------:R-:W-:Y:S01]  /*2050*/  UIADD3 UR14, UPT, UPT, UR14, 0x1, URZ ;  /* 0x000000010e0e7890 */ /* 0x000fe2000fffe0ff */
[----:B------:R-:W-:Y:S01]  /*2060*/  UMOV UR12, UR36 ;  /* 0x00000024000c7c82 */ /* 0x000fe20008000000 */
[----:B------:R-:W-:Y:S01]  /*2070*/  UMOV UR9, UR33 ;  /* 0x0000002100097c82 */ /* 0x000fe20008000000 */
[----:B------:R-:W-:Y:S01]  /*2080*/  UMOV UR10, UR26 ;  /* 0x0000001a000a7c82 */ /* 0x000fe20008000000 */
[----:B------:R-:W-:Y:S01]  /*2090*/  UISETP.NE.AND UP0, UPT, UR14, UR15, UPT ;  /* 0x0000000f0e00728c */ /* 0x000fe2000bf05270 */
[----:B------:R1:W-:Y:S02]  /*20a0*/  UTMALDG.3D.MULTICAST [UR8], [UR6], UR21, desc[UR38] ;  /* 0x00002608060073b4 */ /* 0x0003e40008011815 */
[----:B-1----:R-:W-:Y:S06]  /*20b0*/  UMOV UR6, UR29 ;  /* 0x0000001d00067c82 */ /* 0x002fec0008000000 */
[----:B---3--:R-:W-:Y:S05]  /*20c0*/  BRA.U UP0, `(.L_x_38) ;  /* 0xfffffffd001c7547 */ /* 0x008fea000b83ffff */
.L_x_32:
[C---:B------:R-:W-:Y:S01]  /*20d0*/  LEA R3, R11.reuse, UR13, 0x3 ;  /* 0x0000000d0b037c11 */ /* 0x040fe2000f8e18ff */
[----:B------:R-:W-:Y:S01]  /*20e0*/  NOP ;  /* 0x0000000000007918 */ /* 0x000fe20000000000 */
[----:B-1----:R-:W-:Y:S02]  /*20f0*/  SHF.L.U32 R0, R10, 0x1f, RZ ;  /* 0x0000001f0a007819 */ /* 0x002fe400000006ff */
[----:B------:R-:W-:Y:S02]  /*2100*/  LEA R5, R11, UR13, 0x4 ;  /* 0x0000000d0b057c11 */ /* 0x000fe4000f8e20ff */
[----:B--2-4-:R-:W1:Y:S02]  /*2110*/  SYNCS.PHASECHK.TRANS64.TRYWAIT P0, [R3+URZ+0x60], R0 ;  /* 0x00006000030075a7 */ /* 0x014e6400080011ff */
[----:B-1----:R-:W-:Y:S05]  /*2120*/  @!P0 BRA `(.L_x_39) ;  /* 0x0000006000bc8947 */ /* 0x002fea0003800000 */
.L_x_115:
[----:B------:R-:W2:Y:S01]  /*2130*/  LDS.128 R4, [R5+0xf0] ;  /* 0x0000f00005047984 */ /* 0x000ea20000000c00 */
[----:B------:R-:W-:Y:S01]  /*2140*/  UISETP.GE.AND UP0, UPT, UR43, 0x1, UPT ;  /* 0x000000012b00788c */ /* 0x000fe2000bf06270 */
[----:B------:R-:W-:Y:S01]  /*2150*/  @!PT LDS RZ, [RZ] ;  /* 0x00000000fffff984 */ /* 0x000fe20000000800 */
[----:B------:R-:W-:Y:S01]  /*2160*/  @!PT LDS RZ, [RZ] ;  /* 0x00000000fffff984 */ /* 0x000fe20000000800 */
[----:B------:R-:W-:Y:S01]  /*2170*/  @!PT LDS RZ, [RZ] ;  /* 0x00000000fffff984 */ /* 0x000fe20000000800 */
[----:B------:R-:W-:Y:S01]  /*2180*/  @!PT LDS RZ, [RZ] ;  /* 0x00000000fffff984 */ /* 0x000fe20000000800 */
[----:B------:R3:W-:Y:S06]  /*2190*/  MEMBAR.ALL.CTA ;  /* 0x0000000000007992 */ /* 0x0007ec0000008000 */
[----:B---3--:R-:W3:Y:S01]  /*21a0*/  FENCE.VIEW.ASYNC.S ;  /* 0x00000000000073c6 */ /* 0x008ee20000000000 */
[----:B--2---:R-:W-:-:S13]  /*21b0*/  LOP3.LUT P0, RZ, R6, 0x1, RZ, 0xc0, !PT ;  /* 0x0000000106ff7812 */ /* 0x004fda000780c0ff */
[----:B---3--:R-:W-:Y:S01]  /*21c0*/  VOTEU.ANY UP1, P0 ;  /* 0x0000000000ff7886 */ /* 0x008fe20000020100 */
[----:B------:R-:W-:-:S13]  /*21d0*/  PLOP3.LUT P0, PT, PT, PT, UP1, 0x80, 0x8 ;  /* 0x000000000008781c */ /* 0x000fda0003f0f018 */
[----:B-1----:R-:W-:Y:S02]  /*21e0*/  @P0 LOP3.LUT R0, R5, 0xffff, RZ, 0xc0, !PT ;  /* 0x0000ffff05000812 */ /* 0x002fe400078ec0ff */
[----:B------:R-:W-:Y:S02]  /*21f0*/  @P0 MOV R2, R4 ;  /* 0x0000000400020202 */ /* 0x000fe40000000f00 */
[----:B------:R-:W-:Y:S01]  /*2200*/  @P0 R2UR UR6, R0 ;  /* 0x00000000000602ca */ /* 0x000fe200000e0000 */
[----:B------:R-:W-:Y:S01]  /*2210*/  VIADD R0, R3, 0x70 ;  /* 0x0000007003007836 */ /* 0x000fe20000000000 */
[----:B------:R-:W-:Y:S02]  /*2220*/  @P0 SHF.R.U32.HI R4, RZ, 0x10, R5 ;  /* 0x00000010ff040819 */ /* 0x000fe40000011605 */
[----:B------:R-:W-:Y:S02]  /*2230*/  @P0 R2UR UR7, R2 ;  /* 0x00000000020702ca */ /* 0x000fe400000e0000 */
[----:B------:R-:W-:-:S02]  /*2240*/  PRMT R0, RZ, 0x654, R0 ;  /* 0x00000654ff007816 */ /* 0x000fc40000000000 */
[----:B------:R-:W-:Y:S02]  /*2250*/  @P0 R2UR UR5, R4 ;  /* 0x00000000040502ca */ /* 0x000fe400000e0000 */
[----:B------:R1:W-:Y:S03]  /*2260*/  SYNCS.ARRIVE.TRANS64.RED.A1T0 RZ, [R0+URZ], RZ ;  /* 0x000000ff00ff79a7 */ /* 0x0003e600081004ff */
[----:B------:R-:W-:-:S04]  /*2270*/  @UP1 UMOV UR44, UR6 ;  /* 0x00000006002c1c82 */ /* 0x000fc80008000000 */
[----:B------:R-:W-:-:S04]  /*2280*/  @UP1 UMOV UR45, UR7 ;  /* 0x00000007002d1c82 */ /* 0x000fc80008000000 */
[----:B------:R-:W-:Y:S01]  /*2290*/  @UP1 UMOV UR36, UR5 ;  /* 0x0000000500241c82 */ /* 0x000fe20008000000 */
[----:B------:R-:W-:Y:S05]  /*22a0*/  BRA.U !UP0, `(.L_x_40) ;  /* 0x0000000108d47547 */ /* 0x000fea000b800000 */
[----:B------:R-:W2:Y:S01]  /*22b0*/  LDCU.128 UR16, c[0x0][0xb10] ;  /* 0x00016200ff1077ac */ /* 0x000ea20008000c00 */
[----:B------:R-:W3:Y:S01]  /*22c0*/  LDCU UR12, c[0x0][0xb20] ;  /* 0x00016400ff0c77ac */ /* 0x000ee20008000800 */
[----:B------:R-:W4:Y:S01]  /*22d0*/  LDCU UR22, c[0x0][0xb0c] ;  /* 0x00016180ff1677ac */ /* 0x000f220008000800 */
[----:B------:R-:W1:Y:S01]  /*22e0*/  LDCU.64 UR8, c[0x0][0xb28] ;  /* 0x00016500ff0877ac */ /* 0x000e620008000a00 */
[----:B------:R-:W-:Y:S02]  /*22f0*/  UISETP.NE.AND UP3, UPT, UR43, 0x1, UPT ;  /* 0x000000012b00788c */ /* 0x000fe4000bf65270 */
[----:B--2---:R-:W-:Y:S02]  /*2300*/  UIMAD.WIDE.U32 UR10, UR46, UR19, URZ ;  /* 0x000000132e0a72a5 */ /* 0x004fe4000f8e00ff */
[----:B------:R-:W-:Y:S02]  /*2310*/  UIMAD.WIDE.U32 UR6, UR49, UR16, URZ ;  /* 0x00000010310672a5 */ /* 0x000fe4000f8e00ff */
[----:B------:R-:W-:-:S02]  /*2320*/  UISETP.NE.AND UP0, UPT, UR18, 0x1, UPT ;  /* 0x000000011200788c */ /* 0x000fc4000bf05270 */
[----:B------:R-:W-:Y:S01]  /*2330*/  UIMAD.WIDE.U32 UR20, UR44, UR19, URZ ;  /* 0x000000132c1472a5 */ /* 0x000fe2000f8e00ff */
[----:B------:R-:W-:Y:S02]  /*2340*/  UMOV UR10, UR11 ;  /* 0x0000000b000a7c82 */ /* 0x000fe40008000000 */
[----:B------:R-:W-:Y:S01]  /*2350*/  UMOV UR6, UR7 ;  /* 0x0000000700067c82 */ /* 0x000fe20008000000 */
[----:B---3--:R-:W-:Y:S02]  /*2360*/  USHF.R.U32.HI UR10, URZ, UR12, UR10 ;  /* 0x0000000cff0a7299 */ /* 0x008fe4000801160a */
[----:B------:R-:W-:Y:S02]  /*2370*/  USHF.R.U32.HI UR7, URZ, UR17, UR6 ;  /* 0x00000011ff077299 */ /* 0x000fe40008011606 */
[----:B----4-:R-:W-:Y:S02]  /*2380*/  UISETP.NE.AND UP2, UPT, UR22, 0x1, UPT ;  /* 0x000000011600788c */ /* 0x010fe4000bf45270 */
[----:B------:R-:W-:-:S02]  /*2390*/  USEL UR6, UR46, UR10, !UP0 ;  /* 0x0000000a2e067287 */ /* 0x000fc4000c000000 */
[----:B------:R-:W-:Y:S02]  /*23a0*/  USEL UR7, UR49, UR7, !UP2 ;  /* 0x0000000731077287 */ /* 0x000fe4000d000000 */
[----:B-1----:R-:W-:Y:S01]  /*23b0*/  UIMAD.WIDE.U32 UR10, UR6, UR8, URZ ;  /* 0x00000008060a72a5 */ /* 0x002fe2000f8e00ff */
[----:B------:R-:W-:Y:S01]  /*23c0*/  UMOV UR5, UR21 ;  /* 0x0000001500057c82 */ /* 0x000fe20008000000 */
[----:B------:R-:W-:Y:S02]  /*23d0*/  UIMAD.WIDE.U32 UR14, UR45, UR16, URZ ;  /* 0x000000102d0e72a5 */ /* 0x000fe4000f8e00ff */
[----:B------:R-:W-:-:S03]  /*23e0*/  UIMAD.WIDE.U32 UR20, UR7, UR8, URZ ;  /* 0x00000008071472a5 */ /* 0x000fc6000f8e00ff */
[----:B------:R-:W-:Y:S01]  /*23f0*/  UMOV UR10, UR11 ;  /* 0x0000000b000a7c82 */ /* 0x000fe20008000000 */
[----:B------:R-:W-:Y:S02]  /*2400*/  USHF.R.U32.HI UR5, URZ, UR12, UR5 ;  /* 0x0000000cff057299 */ /* 0x000fe40008011605 */
[----:B------:R-:W-:Y:S01]  /*2410*/  @UP3 USHF.R.U32.HI UR6, URZ, UR9, UR10 ;  /* 0x00000009ff063299 */ /* 0x000fe2000801160a */
[----:B------:R-:W-:Y:S01]  /*2420*/  UMOV UR14, UR15 ;  /* 0x0000000f000e7c82 */ /* 0x000fe20008000000 */
[----:B------:R-:W-:Y:S01]  /*2430*/  UMOV UR20, UR21 ;  /* 0x0000001500147c82 */ /* 0x000fe20008000000 */
[----:B------:R-:W-:Y:S02]  /*2440*/  USHF.R.U32.HI UR17, URZ, UR17, UR14 ;  /* 0x00000011ff117299 */ /* 0x000fe4000801160e */
[----:B------:R-:W-:Y:S02]  /*2450*/  USEL UR5, UR44, UR5, !UP0 ;  /* 0x000000052c057287 */ /* 0x000fe4000c000000 */
[----:B------:R-:W-:-:S02]  /*2460*/  @UP3 USHF.R.U32.HI UR7, URZ, UR9, UR20 ;  /* 0x00000009ff073299 */ /* 0x000fc40008011614 */
[----:B------:R-:W-:Y:S02]  /*2470*/  UIMAD UR10, UR43, UR6, URZ ;  /* 0x000000062b0a72a4 */ /* 0x000fe4000f8e02ff */
[----:B------:R-:W-:Y:S02]  /*2480*/  USEL UR6, UR45, UR17, !UP2 ;  /* 0x000000112d067287 */ /* 0x000fe4000d000000 */
[----:B------:R-:W-:Y:S02]  /*2490*/  UIMAD UR12, UR43, UR7, URZ ;  /* 0x000000072b0c72a4 */ /* 0x000fe4000f8e02ff */
[----:B------:R-:W-:Y:S02]  /*24a0*/  UISETP.GE.AND UP0, UPT, UR5, UR10, UPT ;  /* 0x0000000a0500728c */ /* 0x000fe4000bf06270 */
[----:B------:R-:W-:Y:S02]  /*24b0*/  UIMAD.WIDE.U32 UR10, UR5, UR8, URZ ;  /* 0x00000008050a72a5 */ /* 0x000fe4000f8e00ff */
[----:B------:R-:W-:-:S02]  /*24c0*/  UISETP.GE.OR UP0, UPT, UR6, UR12, UP0 ;  /* 0x0000000c0600728c */ /* 0x000fc40008706670 */
[----:B------:R-:W-:Y:S02]  /*24d0*/  UIMAD.WIDE.U32 UR14, UR6, UR8, URZ ;  /* 0x00000008060e72a5 */ /* 0x000fe4000f8e00ff */
[----:B------:R-:W-:Y:S01]  /*24e0*/  UIADD3 UR12, UPT, UPT, -UR6, URZ, URZ ;  /* 0x000000ff060c7290 */ /* 0x000fe2000fffe1ff */
[----:B------:R-:W-:Y:S01]  /*24f0*/  UMOV UR10, UR11 ;  /* 0x0000000b000a7c82 */ /* 0x000fe20008000000 */
[----:B------:R-:W-:Y:S02]  /*2500*/  UIADD3 UR11, UPT, UPT, -UR5, URZ, URZ ;  /* 0x000000ff050b7290 */ /* 0x000fe4000fffe1ff */
[----:B------:R-:W-:-:S03]  /*2510*/  USHF.R.U32.HI UR10, URZ, UR9, UR10 ;  /* 0x00000009ff0a7299 */ /* 0x000fc6000801160a */
[----:B------:R-:W-:Y:S01]  /*2520*/  @!UP0 UMOV UR8, UR15 ;  /* 0x0000000f00088c82 */ /* 0x000fe20008000000 */
[----:B------:R-:W-:Y:S02]  /*2530*/  UIMAD UR11, UR18, UR11, UR44 ;  /* 0x0000000b120b72a4 */ /* 0x000fe4000f8e022c */
[----:B------:R-:W-:Y:S02]  /*2540*/  USEL UR10, UR5, UR10, !UP3 ;  /* 0x0000000a050a7287 */ /* 0x000fe4000d800000 */
[----:B------:R-:W-:Y:S02]  /*2550*/  @!UP0 USHF.R.U32.HI UR8, URZ, UR9, UR8 ;  /* 0x00000009ff088299 */ /* 0x000fe40008011608 */
[----:B------:R-:W-:Y:S02]  /*2560*/  UIADD3 UR9, UPT, UPT, -UR10, URZ, URZ ;  /* 0x000000ff0a097290 */ /* 0x000fe4000fffe1ff */
[----:B------:R-:W-:Y:S02]  /*2570*/  @!UP0 USEL UR8, UR6, UR8, !UP3 ;  /* 0x0000000806088287 */ /* 0x000fe4000d800000 */
[----:B------:R-:W-:-:S02]  /*2580*/  UIMAD UR9, UR43, UR9, UR5 ;  /* 0x000000092b0972a4 */ /* 0x000fc4000f8e0205 */
[----:B------:R-:W-:Y:S02]  /*2590*/  @!UP0 UIADD3 UR10, UPT, UPT, UR10, -UR8, URZ ;  /* 0x800000080a0a8290 */ /* 0x000fe4000fffe0ff */
[----:B------:R-:W-:Y:S02]  /*25a0*/  @!UP0 UIMAD UR8, UR9, UR7, UR8 ;  /* 0x00000007090882a4 */ /* 0x000fe4000f8e0208 */
[----:B------:R-:W-:Y:S02]  /*25b0*/  @!UP0 UIMAD UR5, UR43, UR10, UR6 ;  /* 0x0000000a2b0582a4 */ /* 0x000fe4000f8e0206 */
[----:B------:R-:W-:Y:S02]  /*25c0*/  UIMAD UR7, UR22, UR12, UR45 ;  /* 0x0000000c160772a4 */ /* 0x000fe4000f8e022d */
[----:B------:R-:W-:Y:S01]  /*25d0*/  UIMAD UR44, UR5, UR18, UR11 ;  /* 0x00000012052c72a4 */ /* 0x000fe2000f8e020b */
[----:B------:R-:W-:Y:S02]  /*25e0*/  @!UP0 UMOV UR6, UR8 ;  /* 0x0000000800068c82 */ /* 0x000fe40008000000 */
[----:B------:R-:W-:-:S12]  /*25f0*/  UIMAD UR45, UR6, UR22, UR7 ;  /* 0x00000016062d72a4 */ /* 0x000fd8000f8e0207 */
.L_x_40:
[----:B------:R-:W2:Y:S02]  /*2600*/  LDCU UR5, c[0x0][0xb30] ;  /* 0x00016600ff0577ac */ /* 0x000ea40008000800 */
[----:B--2---:R-:W-:-:S09]  /*2610*/  UISETP.NE.AND UP0, UPT, UR5, 0x1, UPT ;  /* 0x000000010500788c */ /* 0x004fd2000bf05270 */
[----:B------:R-:W-:Y:S05]  /*2620*/  BRA.U UP0, `(.L_x_41) ;  /* 0x0000000100447547 */ /* 0x000fea000b800000 */
[----:B------:R-:W2:Y:S01]  /*2630*/  LDCU.128 UR16, c[0x0][0xb10] ;  /* 0x00016200ff1077ac */ /* 0x000ea20008000c00 */
[----:B------:R-:W3:Y:S01]  /*2640*/  LDCU UR10, c[0x0][0xb0c] ;  /* 0x00016180ff0a77ac */ /* 0x000ee20008000800 */
[----:B------:R-:W4:Y:S01]  /*2650*/  LDCU UR11, c[0x0][0xb20] ;  /* 0x00016400ff0b77ac */ /* 0x000f220008000800 */
[----:B--2---:R-:W-:Y:S02]  /*2660*/  UIMAD.WIDE.U32 UR8, UR45, UR16, URZ ;  /* 0x000000102d0872a5 */ /* 0x004fe4000f8e00ff */
[----:B------:R-:W-:Y:S02]  /*2670*/  UIMAD.WIDE.U32 UR6, UR44, UR19, URZ ;  /* 0x000000132c0672a5 */ /* 0x000fe4000f8e00ff */
[----:B---3--:R-:W-:Y:S02]  /*2680*/  UISETP.NE.AND UP2, UPT, UR10, 0x1, UPT ;  /* 0x000000010a00788c */ /* 0x008fe4000bf45270 */
[----:B------:R-:W-:Y:S01]  /*2690*/  UISETP.NE.AND UP0, UPT, UR18, 0x1, UPT ;  /* 0x000000011200788c */ /* 0x000fe2000bf05270 */
[----:B------:R-:W-:-:S02]  /*26a0*/  UMOV UR8, UR9 ;  /* 0x0000000900087c82 */ /* 0x000fc40008000000 */
[----:B------:R-:W-:Y:S01]  /*26b0*/  UMOV UR5, UR7 ;  /* 0x0000000700057c82 */ /* 0x000fe20008000000 */
[----:B------:R-:W-:Y:S02]  /*26c0*/  USHF.R.U32.HI UR17, URZ, UR17, UR8 ;  /* 0x00000011ff117299 */ /* 0x000fe40008011608 */
[----:B----4-:R-:W-:Y:S02]  /*26d0*/  USHF.R.U32.HI UR5, URZ, UR11, UR5 ;  /* 0x0000000bff057299 */ /* 0x010fe40008011605 */
[----:B------:R-:W-:Y:S02]  /*26e0*/  USEL UR6, UR45, UR17, !UP2 ;  /* 0x000000112d067287 */ /* 0x000fe4000d000000 */
[----:B------:R-:W-:-:S04]  /*26f0*/  USEL UR5, UR44, UR5, !UP0 ;  /* 0x000000052c057287 */ /* 0x000fc8000c000000 */
[----:B------:R-:W-:Y:S02]  /*2700*/  UIADD3 UR7, UPT, UPT, UR6, -UR5, URZ ;  /* 0x8000000506077290 */ /* 0x000fe4000fffe0ff */
[----:B------:R-:W-:Y:S02]  /*2710*/  UIADD3 UR5, UPT, UPT, -UR6, UR5, URZ ;  /* 0x0000000506057290 */ /* 0x000fe4000fffe1ff */
[----:B------:R-:W-:Y:S02]  /*2720*/  UIMAD UR44, UR7, UR18, UR44 ;  /* 0x00000012072c72a4 */ /* 0x000fe4000f8e022c */
[----:B------:R-:W-:-:S12]  /*2730*/  UIMAD UR45, UR5, UR10, UR45 ;  /* 0x0000000a052d72a4 */ /* 0x000fd8000f8e022d */
.L_x_41:
[----:B------:R-:W-:Y:S01]  /*2740*/  VIADD R11, R11, 0x1 ;  /* 0x000000010b0b7836 */ /* 0x000fe20000000000 */
[----:B------:R-:W-:Y:S01]  /*2750*/  PLOP3.LUT P1, PT, PT, PT, PT, 0x80, 0x8 ;  /* 0x000000000008781c */ /* 0x000fe20003f2f070 */
[----:B------:R-:W-:Y:S02]  /*2760*/  UIADD3 UR47, UPT, UPT, UR45, UR61, URZ ;  /* 0x0000003d2d2f7290 */ /* 0x000fe4000fffe0ff */
[----:B------:R-:W-:Y:S01]  /*2770*/  UIADD3 UR48, UPT, UPT, UR44, UR60, URZ ;  /* 0x0000003c2c307290 */ /* 0x000fe2000fffe0ff */
[----:B------:R-:W-:-:S04]  /*2780*/  ISETP.NE.AND P0, PT, R11, 0x2, PT ;  /* 0x000000020b00780c */ /* 0x000fc80003f05270 */
[----:B------:R-:W-:Y:S02]  /*2790*/  SEL R3, RZ, 0x1, P0 ;  /* 0x00000001ff037807 */ /* 0x000fe40000000000 */
[----:B------:R-:W-:Y:S02]  /*27a0*/  SEL R11, R11, RZ, P0 ;  /* 0x000000ff0b0b7207 */ /* 0x000fe40000000000 */
[----:B------:R-:W-:Y:S01]  /*27b0*/  LOP3.LUT R10, R10, R3, RZ, 0x3c, !PT ;  /* 0x000000030a0a7212 */ /* 0x000fe200078e3cff */
[----:B------:R-:W-:Y:S06]  /*27c0*/  BRA.U UP1, `(.L_x_42) ;  /* 0xffffffed01e47547 */ /* 0x000fec000b83ffff */
[----:B------:R-:W-:Y:S01]  /*27d0*/  UIADD3 UR13, UPT, UPT, UR13, 0x18, URZ ;  /* 0x000000180d0d7890 */ /* 0x000fe2000fffe0ff */
[----:B------:R-:W-:-:S03]  /*27e0*/  SHF.L.U32 R3, R12, 0x1f, RZ ;  /* 0x0000001f0c037819 */ /* 0x000fc600000006ff */
[----:B------:R-:W-:-:S09]  /*27f0*/  ULEA UR4, UR29, UR13, 0x3 ;  /* 0x0000000d1d047291 */ /* 0x000fd2000f8e18ff */
[----:B------:R-:W2:Y:S02]  /*2800*/  SYNCS.PHASECHK.TRANS64.TRYWAIT P0, [UR4], R3 ;  /* 0x00000003ff0075a7 */ /* 0x000ea40008001104 */
[----:B--2---:R-:W-:Y:S05]  /*2810*/  @!P0 BRA `(.L_x_43) ;  /* 0x0000005c00148947 */ /* 0x004fea0003800000 */
.L_x_117:
[----:B------:R-:W-:-:S04]  /*2820*/  UIADD3 UR4, UPT, UPT, UR29, 0x1, URZ ;  /* 0x000000011d047890 */ /* 0x000fc8000fffe0ff */
[----:B------:R-:W-:-:S04]  /*2830*/  UISETP.NE.AND UP0, UPT, UR4, 0x3, UPT ;  /* 0x000000030400788c */ /* 0x000fc8000bf05270 */
[----:B------:R-:W-:Y:S02]  /*2840*/  USEL UR6, URZ, 0x1, UP0 ;  /* 0x00000001ff067887 */ /* 0x000fe40008000000 */
[----:B------:R-:W-:-:S04]  /*2850*/  USEL UR4, UR4, URZ, UP0 ;  /* 0x000000ff04047287 */ /* 0x000fc80008000000 */
[----:B------:R-:W-:Y:S01]  /*2860*/  ULEA UR5, UR4, UR13, 0x3 ;  /* 0x0000000d04057291 */ /* 0x000fe2000f8e18ff */
[----:B------:R-:W-:-:S04]  /*2870*/  LOP3.LUT R12, R12, UR6, RZ, 0x3c, !PT ;  /* 0x000000060c0c7c12 */ /* 0x000fc8000f8e3cff */
[----:B-1----:R-:W-:-:S04]  /*2880*/  SHF.L.U32 R3, R12, 0x1f, RZ ;  /* 0x0000001f0c037819 */ /* 0x002fc800000006ff */
[----:B------:R-:W1:Y:S02]  /*2890*/  SYNCS.PHASECHK.TRANS64.TRYWAIT P0, [UR5], R3 ;  /* 0x00000003ff0075a7 */ /* 0x000e640008001105 */
[----:B-1----:R-:W-:Y:S05]  /*28a0*/  @!P0 BRA `(.L_x_44) ;  /* 0x0000005c00088947 */ /* 0x002fea0003800000 */
.L_x_119:
[----:B------:R-:W-:-:S04]  /*28b0*/  UIADD3 UR4, UPT, UPT, UR4, 0x1, URZ ;  /* 0x0000000104047890 */ /* 0x000fc8000fffe0ff */
[----:B------:R-:W-:-:S04]  /*28c0*/  UISETP.NE.AND UP0, UPT, UR4, 0x3, UPT ;  /* 0x000000030400788c */ /* 0x000fc8000bf05270 */
[----:B------:R-:W-:Y:S02]  /*28d0*/  USEL UR5, URZ, 0x1, UP0 ;  /* 0x00000001ff057887 */ /* 0x000fe40008000000 */
[----:B------:R-:W-:-:S04]  /*28e0*/  USEL UR4, UR4, URZ, UP0 ;  /* 0x000000ff04047287 */ /* 0x000fc80008000000 */
[----:B------:R-:W-:Y:S01]  /*28f0*/  ULEA UR4, UR4, UR13, 0x3 ;  /* 0x0000000d04047291 */ /* 0x000fe2000f8e18ff */
[----:B-1----:R-:W-:-:S04]  /*2900*/  LOP3.LUT R3, R12, UR5, RZ, 0x3c, !PT ;  /* 0x000000050c037c12 */ /* 0x002fc8000f8e3cff */
[----:B------:R-:W-:Y:S01]  /*2910*/  SHF.L.U32 R3, R3, 0x1f, RZ ;  /* 0x0000001f03037819 */ /* 0x000fe200000006ff */
[----:B------:R-:W-:-:S07]  /*2920*/  IMAD.U32 R0, RZ, RZ, UR4 ;  /* 0x00000004ff007e24 */ /* 0x000fce000f8e00ff */
.L_x_45:
[----:B-1----:R1:W2:Y:S02]  /*2930*/  SYNCS.PHASECHK.TRANS64.TRYWAIT P0, [R0+URZ], R3 ;  /* 0x00000003000075a7 */ /* 0x0022a400080011ff */
[----:B--2---:R-:W-:Y:S05]  /*2940*/  @!P0 NANOSLEEP.SYNCS 0x989680 ;  /* 0x009896800000895d */ /* 0x004fea0003900000 */
[----:B------:R-:W2:Y:S02]  /*2950*/  @!P0 SYNCS.PHASECHK.TRANS64 P0, [R0+URZ], R3 ;  /* 0x00000003000085a7 */ /* 0x000ea400080010ff */
[----:B--2---:R-:W-:Y:S05]  /*2960*/  @P0 EXIT ;  /* 0x000000000000094d */ /* 0x004fea0003800000 */
[----:B------:R-:W-:Y:S05]  /*2970*/  BRA `(.L_x_45) ;  /* 0xfffffffc00ec7947 */ /* 0x000fea000383ffff */
.L_x_22:
[----:B------:R-:W-:-:S04]  /*2980*/  UISETP.NE.AND UP0, UPT, UR42, URZ, UPT ;  /* 0x000000ff2a00728c */ /* 0x000fc8000bf05270 */
[----:B------:R-:W-:-:S09]  /*2990*/  UISETP.NE.OR UP0, UPT, UR20, 0x1, UP0 ;  /* 0x000000011400788c */ /* 0x000fd20008705670 */
[----:B------:R-:W-:Y:S05]  /*29a0*/  BRA.U UP0, `(.L_x_46) ;  /* 0x0000000500487547 */ /* 0x000fea000b800000 */
[----:B------:R-:W-:Y:S01]  /*29b0*/  ISETP.GE.U32.AND P2, PT, R0, 0x2, PT ;  /* 0x000000020000780c */ /* 0x000fe20003f46070 */
[----:B------:R-:W-:Y:S01]  /*29c0*/  IMAD.MOV.U32 R12, RZ, RZ, 0x1 ;  /* 0x00000001ff0c7424 */ /* 0x000fe200078e00ff */
[----:B------:R-:W-:Y:S02]  /*29d0*/  CS2R R10, SRZ ;  /* 0x00000000000a7805 */ /* 0x000fe4000001ff00 */
[----:B------:R-:W-:Y:S01]  /*29e0*/  CS2R R8, SRZ ;  /* 0x0000000000087805 */ /* 0x000fe2000001ff00 */
[----:B------:R-:W-:Y:S01]  /*29f0*/  UMOV UR4, 0x400 ;  /* 0x0000040000047882 */ /* 0x000fe20000000000 */
[----:B------:R-:W-:Y:S01]  /*2a00*/  UMOV UR5, URZ ;  /* 0x000000ff00057c82 */ /* 0x000fe20008000000 */
[----:B------:R-:W-:-:S12]  /*2a10*/  ULEA UR42, UR42, UR4, 0x18 ;  /* 0x000000042a2a7291 */ /* 0x000fd8000f8ec0ff */
.L_x_50:
[----:B------:R-:W-:Y:S02]  /*2a20*/  LEA R2, R8, UR42, 0x3 ;  /* 0x0000002a08027c11 */ /* 0x000fe4000f8e18ff */
[----:B------:R-:W-:-:S03]  /*2a30*/  SHF.L.U32 R5, R9, 0x1f, RZ ;  /* 0x0000001f09057819 */ /* 0x000fc600000006ff */
[----:B------:R-:W-:Y:S01]  /*2a40*/  VIADD R4, R2, 0xd0 ;  /* 0x000000d002047836 */ /* 0x000fe20000000000 */
[----:B------:R-:W2:Y:S02]  /*2a50*/  SYNCS.PHASECHK.TRANS64.TRYWAIT P0, [R2+URZ+0xc0], R5 ;  /* 0x0000c005020075a7 */ /* 0x000ea400080011ff */
[----:B--2---:R-:W-:Y:S05]  /*2a60*/  @!P0 BRA `(.L_x_47) ;  /* 0x0000005800b08947 */ /* 0x004fea0003800000 */
.L_x_120:
[----:B------:R-:W-:Y:S01]  /*2a70*/  ULEA UR4, UR5, UR42, 0x3 ;  /* 0x0000002a05047291 */ /* 0x000fe2000f8e18ff */
[----:B------:R-:W-:Y:S02]  /*2a80*/  PRMT R4, RZ, 0x654, R4 ;  /* 0x00000654ff047816 */ /* 0x000fe40000000004 */
[----:B--2---:R-:W-:Y:S01]  /*2a90*/  SHF.L.U32 R5, R12, 0x1f, RZ ;  /* 0x0000001f0c057819 */ /* 0x004fe200000006ff */
[----:B------:R-:W-:Y:S01]  /*2aa0*/  UIADD3 UR6, UPT, UPT, UR4, 0x60, URZ ;  /* 0x0000006004067890 */ /* 0x000fe2000fffe0ff */
[----:B------:R2:W-:Y:S05]  /*2ab0*/  SYNCS.ARRIVE.TRANS64.RED.A1T0 RZ, [R4+URZ], RZ ;  /* 0x000000ff04ff79a7 */ /* 0x0005ea00081004ff */
[----:B------:R-:W-:Y:S01]  /*2ac0*/  IMAD.U32 R7, RZ, RZ, UR6 ;  /* 0x00000006ff077e24 */ /* 0x000fe2000f8e00ff */
[----:B------:R-:W3:Y:S04]  /*2ad0*/  SYNCS.PHASECHK.TRANS64.TRYWAIT P0, [UR4+0x70], R5 ;  /* 0x00007005ff0075a7 */ /* 0x000ee80008001104 */
[----:B------:R-:W-:Y:S01]  /*2ae0*/  PRMT R6, R0, 0x654, R7 ;  /* 0x0000065400067816 */ /* 0x000fe20000000007 */
[----:B--2---:R-:W-:Y:S01]  /*2af0*/  @!P2 IMAD.MOV.U32 R4, RZ, RZ, 0x10 ;  /* 0x00000010ff04a424 */ /* 0x004fe200078e00ff */
[----:B---3--:R-:W-:Y:S06]  /*2b00*/  @!P0 BRA `(.L_x_48) ;  /* 0x00000058009c8947 */ /* 0x008fec0003800000 */
.L_x_122:
[----:B------:R-:W-:Y:S01]  /*2b10*/  ULEA UR6, UR5, UR42, 0x4 ;  /* 0x0000002a05067291 */ /* 0x000fe2000f8e20ff */
[----:B------:R-:W-:Y:S01]  /*2b20*/  SEL R3, R6, R3, !P2 ;  /* 0x0000000306037207 */ /* 0x000fe20005000000 */
[----:B------:R-:W-:Y:S01]  /*2b30*/  UIADD3 UR7, UPT, UPT, UR4, 0x60, URZ ;  /* 0x0000006004077890 */ /* 0x000fe2000fffe0ff */
[----:B--2---:R-:W-:Y:S01]  /*2b40*/  LEA R2, R11, UR42, 0x3 ;  /* 0x0000002a0b027c11 */ /* 0x004fe2000f8e18ff */
[----:B------:R-:W-:Y:S01]  /*2b50*/  UIADD3 UR6, UPT, UPT, UR6, 0xf0, URZ ;  /* 0x000000f006067890 */ /* 0x000fe2000fffe0ff */
[----:B------:R-:W-:Y:S01]  /*2b60*/  SHF.L.U32 R5, R10, 0x1f, RZ ;  /* 0x0000001f0a057819 */ /* 0x000fe200000006ff */
[----:B------:R2:W-:Y:S01]  /*2b70*/  @!P2 SYNCS.ARRIVE.TRANS64.RED RZ, [R3+URZ], R4 ;  /* 0x0000000403ffa9a7 */ /* 0x0005e200080004ff */
[----:B------:R-:W-:Y:S01]  /*2b80*/  UIADD3 UR4, UPT, UPT, UR5, 0x1, URZ ;  /* 0x0000000105047890 */ /* 0x000fe2000fffe0ff */
[----:B------:R-:W-:-:S03]  /*2b90*/  VIADD R8, R8, 0x1 ;  /* 0x0000000108087836 */ /* 0x000fc60000000000 */
[----:B------:R-:W-:Y:S02]  /*2ba0*/  UISETP.NE.AND UP0, UPT, UR4, 0x2, UPT ;  /* 0x000000020400788c */ /* 0x000fe4000bf05270 */
[----:B------:R-:W-:Y:S06]  /*2bb0*/  UGETNEXTWORKID.BROADCAST [UR6], [UR7] ;  /* 0x00000000060073ca */ /* 0x000fec0008000100 */
[----:B------:R-:W-:Y:S01]  /*2bc0*/  USEL UR6, URZ, 0x1, UP0 ;  /* 0x00000001ff067887 */ /* 0x000fe20008000000 */
[----:B------:R-:W-:Y:S01]  /*2bd0*/  ISETP.NE.AND P0, PT, R8, 0x2, PT ;  /* 0x000000020800780c */ /* 0x000fe20003f05270 */
[----:B------:R-:W-:Y:S01]  /*2be0*/  USEL UR5, UR4, URZ, UP0 ;  /* 0x000000ff04057287 */ /* 0x000fe20008000000 */
[----:B------:R-:W3:Y:S03]  /*2bf0*/  SYNCS.PHASECHK.TRANS64.TRYWAIT P1, [R2+URZ+0x60], R5 ;  /* 0x00006005020075a7 */ /* 0x000ee600080211ff */
[----:B------:R-:W-:Y:S01]  /*2c00*/  LOP3.LUT R12, R12, UR6, RZ, 0x3c, !PT ;  /* 0x000000060c0c7c12 */ /* 0x000fe2000f8e3cff */
[----:B--23--:R-:W-:Y:S07]  /*2c10*/  @!P1 BRA `(.L_x_49) ;  /* 0x0000005800709947 */ /* 0x00cfee0003800000 */
.L_x_123:
[C---:B------:R-:W-:Y:S01]  /*2c20*/  LEA R4, R11.reuse, UR42, 0x4 ;  /* 0x0000002a0b047c11 */ /* 0x040fe2000f8e20ff */
[----:B--2---:R-:W-:Y:S01]  /*2c30*/  VIADD R2, R2, 0x70 ;  /* 0x0000007002027836 */ /* 0x004fe20000000000 */
[----:B------:R-:W-:Y:S01]  /*2c40*/  SEL R8, R8, RZ, P0 ;  /* 0x000000ff08087207 */ /* 0x000fe20000000000 */
[----:B------:R-:W-:-:S03]  /*2c50*/  VIADD R11, R11, 0x1 ;  /* 0x000000010b0b7836 */ /* 0x000fc60000000000 */
[----:B------:R-:W2:Y:S01]  /*2c60*/  LDS.128 R4, [R4+0xf0] ;  /* 0x0000f00004047984 */ /* 0x000ea20000000c00 */
[----:B------:R-:W-:Y:S02]  /*2c70*/  PRMT R2, RZ, 0x654, R2 ;  /* 0x00000654ff027816 */ /* 0x000fe40000000002 */
[C---:B------:R-:W-:Y:S01]  /*2c80*/  ISETP.NE.AND P1, PT, R11.reuse, 0x2, PT ;  /* 0x000000020b00780c */ /* 0x040fe20003f25270 */
[----:B------:R-:W-:Y:S01]  /*2c90*/  @!PT LDS RZ, [RZ] ;  /* 0x00000000fffff984 */ /* 0x000fe20000000800 */
[----:B------:R-:W-:Y:S01]  /*2ca0*/  @!PT LDS RZ, [RZ] ;  /* 0x00000000fffff984 */ /* 0x000fe20000000800 */
[----:B------:R-:W-:Y:S01]  /*2cb0*/  @!PT LDS RZ, [RZ] ;  /* 0x00000000fffff984 */ /* 0x000fe20000000800 */
[----:B------:R-:W-:Y:S01]  /*2cc0*/  @!PT LDS RZ, [RZ] ;  /* 0x00000000fffff984 */ /* 0x000fe20000000800 */
[----:B------:R3:W-:Y:S06]  /*2cd0*/  MEMBAR.ALL.CTA ;  /* 0x0000000000007992 */ /* 0x0007ec0000008000 */
[----:B---3--:R-:W3:Y:S01]  /*2ce0*/  FENCE.VIEW.ASYNC.S ;  /* 0x00000000000073c6 */ /* 0x008ee20000000000 */
[----:B------:R-:W-:Y:S01]  /*2cf0*/  SEL R11, R11, RZ, P1 ;  /* 0x000000ff0b0b7207 */ /* 0x000fe20000800000 */
[----:B---3--:R3:W-:Y:S01]  /*2d00*/  SYNCS.ARRIVE.TRANS64.RED.A1T0 RZ, [R2+URZ], RZ ;  /* 0x000000ff02ff79a7 */ /* 0x0087e200081004ff */
[----:B--2---:R-:W-:-:S02]  /*2d10*/  LOP3.LUT P3, RZ, R6, 0x1, RZ, 0xc0, !PT ;  /* 0x0000000106ff7812 */ /* 0x004fc4000786c0ff */
[----:B------:R-:W-:-:S04]  /*2d20*/  SEL R5, RZ, 0x1, P1 ;  /* 0x00000001ff057807 */ /* 0x000fc80000800000 */
[----:B------:R-:W-:Y:S02]  /*2d30*/  LOP3.LUT R10, R10, R5, RZ, 0x3c, !PT ;  /* 0x000000050a0a7212 */ /* 0x000fe400078e3cff */
[----:B---3--:R-:W-:-:S04]  /*2d40*/  SEL R2, RZ, 0x1, P0 ;  /* 0x00000001ff027807 */ /* 0x008fc80000000000 */
[----:B------:R-:W-:Y:S01]  /*2d50*/  LOP3.LUT R9, R9, R2, RZ, 0x3c, !PT ;  /* 0x0000000209097212 */ /* 0x000fe200078e3cff */
[----:B------:R-:W-:Y:S06]  /*2d60*/  @P3 BRA `(.L_x_50) ;  /* 0xfffffffc002c3947 */ /* 0x000fec000383ffff */
[----:B------:R-:W-:Y:S01]  /*2d70*/  ULEA UR4, UR5, UR42, 0x3 ;  /* 0x0000002a05047291 */ /* 0x000fe2000f8e18ff */
[----:B------:R-:W-:-:S08]  /*2d80*/  SHF.L.U32 R3, R12, 0x1f, RZ ;  /* 0x0000001f0c037819 */ /* 0x000fd000000006ff */
[----:B------:R-:W2:Y:S02]  /*2d90*/  SYNCS.PHASECHK.TRANS64 P0, [UR4+0x70], R3 ;  /* 0x00007003ff0075a7 */ /* 0x000ea40008001004 */
[----:B--2---:R-:W-:Y:S05]  /*2da0*/  @P0 BRA `(.L_x_51) ;  /* 0x0000000000080947 */ /* 0x004fea0003800000 */
[----:B------:R-:W2:Y:S02]  /*2db0*/  SYNCS.PHASECHK.TRANS64.TRYWAIT P0, [UR4+0x70], R3 ;  /* 0x00007003ff0075a7 */ /* 0x000ea40008001104 */
[----:B--2---:R-:W-:Y:S05]  /*2dc0*/  @!P0 BRA `(.L_x_52) ;  /* 0x0000005800188947 */ /* 0x004fea0003800000 */
.L_x_51:
[----:B------:R-:W-:-:S04]  /*2dd0*/  UIADD3 UR6, UPT, UPT, UR5, 0x1, URZ ;  /* 0x0000000105067890 */ /* 0x000fc8000fffe0ff */
[----:B------:R-:W-:-:S04]  /*2de0*/  UISETP.NE.AND UP0, UPT, UR6, 0x2, UPT ;  /* 0x000000020600788c */ /* 0x000fc8000bf05270 */
[----:B------:R-:W-:Y:S02]  /*2df0*/  USEL UR7, URZ, 0x1, UP0 ;  /* 0x00000001ff077887 */ /* 0x000fe40008000000 */
[----:B------:R-:W-:-:S04]  /*2e00*/  USEL UR6, UR6, URZ, UP0 ;  /* 0x000000ff06067287 */ /* 0x000fc80008000000 */
[----:B------:R-:W-:Y:S01]  /*2e10*/  ULEA UR6, UR6, UR42, 0x3 ;  /* 0x0000002a06067291 */ /* 0x000fe2000f8e18ff */
[----:B--2---:R-:W-:-:S04]  /*2e20*/  LOP3.LUT R3, R12, UR7, RZ, 0x3c, !PT ;  /* 0x000000070c037c12 */ /* 0x004fc8000f8e3cff */
[----:B------:R-:W-:-:S04]  /*2e30*/  SHF.L.U32 R0, R3, 0x1f, RZ ;  /* 0x0000001f03007819 */ /* 0x000fc800000006ff */
[----:B------:R-:W2:Y:S02]  /*2e40*/  SYNCS.PHASECHK.TRANS64 P0, [UR6+0x70], R0 ;  /* 0x00007000ff0075a7 */ /* 0x000ea40008001006 */
[----:B-12---:R-:W-:Y:S05]  /*2e50*/  @P0 EXIT ;  /* 0x000000000000094d */ /* 0x006fea0003800000 */
[----:B------:R-:W-:Y:S02]  /*2e60*/  SHF.L.U32 R3, R3, 0x1f, RZ ;  /* 0x0000001f03037819 */ /* 0x000fe400000006ff */
[----:B------:R-:W-:-:S07]  /*2e70*/  MOV R0, UR6 ;  /* 0x0000000600007c02 */ /* 0x000fce0008000f00 */
.L_x_53:
[----:B-1----:R1:W2:Y:S02]  /*2e80*/  SYNCS.PHASECHK.TRANS64.TRYWAIT P0, [R0+URZ+0x70], R3 ;  /* 0x00007003000075a7 */ /* 0x0022a400080011ff */
[----:B--2---:R-:W-:Y:S05]  /*2e90*/  @!P0 NANOSLEEP.SYNCS 0x989680 ;  /* 0x009896800000895d */ /* 0x004fea0003900000 */
[----:B------:R-:W2:Y:S02]  /*2ea0*/  @!P0 SYNCS.PHASECHK.TRANS64 P0, [R0+URZ+0x70], R3 ;  /* 0x00007003000085a7 */ /* 0x000ea400080010ff */
[----:B--2---:R-:W-:Y:S05]  /*2eb0*/  @P0 EXIT ;  /* 0x000000000000094d */ /* 0x004fea0003800000 */
[----:B------:R-:W-:Y:S05]  /*2ec0*/  BRA `(.L_x_53) ;  /* 0xfffffffc00ec7947 */ /* 0x000fea000383ffff */
.L_x_46:
[----:B------:R-:W-:Y:S05]  /*2ed0*/  BRA.U UP4, `(.L_x_54) ;  /* 0x0000001104407547 */ /* 0x000fea000b800000 */
[----:B------:R-:W-:Y:S01]  /*2ee0*/  UMOV UR4, 0x40 ;  /* 0x0000004000047882 */ /* 0x000fe20000000000 */
[----:B------:R-:W-:Y:S01]  /*2ef0*/  NOP ;  /* 0x0000000000007918 */ /* 0x000fe20000000000 */
[----:B------:R-:W-:-:S03]  /*2f00*/  ULEA UR5, UR42, UR4, 0x18 ;  /* 0x000000042a057291 */ /* 0x000fc6000f8ec0ff */
[----:B------:R-:W-:Y:S02]  /*2f10*/  UMOV UR4, 0x400 ;  /* 0x0000040000047882 */ /* 0x000fe40000000000 */
[----:B------:R-:W-:-:S04]  /*2f20*/  ULEA UR42, UR42, UR4, 0x18 ;  /* 0x000000042a2a7291 */ /* 0x000fc8000f8ec0ff */
[----:B------:R-:W2:Y:S02]  /*2f30*/  LDS.U8 R0, [UR5+0x1c] ;  /* 0x00001c05ff007984 */ /* 0x000ea40008000000 */
[----:B--2---:R-:W-:-:S13]  /*2f40*/  ISETP.NE.AND P0, PT, R0, RZ, PT ;  /* 0x000000ff0000720c */ /* 0x004fda0003f05270 */
[----:B------:R-:W-:Y:S05]  /*2f50*/  @P0 BRA `(.L_x_55) ;  /* 0x0000000000580947 */ /* 0x000fea0003800000 */
[----:B------:R-:W-:-:S13]  /*2f60*/  ELECT P0, URZ, PT ;  /* 0x0000000000ff782f */ /* 0x000fda0003800000 */
[----:B------:R-:W-:Y:S05]  /*2f70*/  @!P0 BRA `(.L_x_56) ;  /* 0x0000000000608947 */ /* 0x000fea0003800000 */
[----:B------:R-:W-:Y:S01]  /*2f80*/  UMOV UR4, 0x10 ;  /* 0x0000001000047882 */ /* 0x000fe20000000000 */
[----:B------:R-:W-:Y:S01]  /*2f90*/  HFMA2 R0, -RZ, RZ, 0, 5.9604644775390625e-08 ;  /* 0x00000001ff007431 */ /* 0x000fe200000001ff */
[----:B------:R-:W-:-:S03]  /*2fa0*/  MOV R3, 0xffff ;  /* 0x0000ffff00037802 */ /* 0x000fc60000000f00 */
[----:B------:R-:W-:Y:S04]  /*2fb0*/  DEPBAR.LE SB2, 0x36 ;  /* 0x0000ad800000791a */ /* 0x000fe80000000000 */
[----:B------:R-:W2:Y:S02]  /*2fc0*/  UTCATOMSWS.FIND_AND_SET.ALIGN UP0, UR4, UR4 ;  /* 0x00000004000475e3 */ /* 0x000ea40008000800 */
[----:B--2---:R-:W-:Y:S01]  /*2fd0*/  MOV R4, UR4 ;  /* 0x0000000400047c02 */ /* 0x004fe20008000f00 */
[----:B------:R-:W-:Y:S06]  /*2fe0*/  BRA.U UP0, `(.L_x_57) ;  /* 0x0000000100187547 */ /* 0x000fec000b800000 */
.L_x_58:
[----:B------:R-:W-:Y:S05]  /*2ff0*/  NANOSLEEP 0x64 ;  /* 0x000000640000795d */ /* 0x000fea0003800000 */
[----:B------:R-:W-:-:S05]  /*3000*/  UMOV UR4, 0x10 ;  /* 0x0000001000047882 */ /* 0x000fca0000000000 */
[----:B------:R-:W-:Y:S04]  /*3010*/  DEPBAR.LE SB2, 0x36 ;  /* 0x0000ad800000791a */ /* 0x000fe80000000000 */
[----:B------:R-:W2:Y:S02]  /*3020*/  UTCATOMSWS.FIND_AND_SET.ALIGN UP0, UR4, UR4 ;  /* 0x00000004000475e3 */ /* 0x000ea40008000800 */
[----:B--2---:R-:W-:Y:S01]  /*3030*/  MOV R4, UR4 ;  /* 0x0000000400047c02 */ /* 0x004fe20008000f00 */
[----:B------:R-:W-:Y:S05]  /*3040*/  BRA.U !UP0, `(.L_x_58) ;  /* 0xfffffffd08e87547 */ /* 0x000fea000b83ffff */
.L_x_57:
[-C--:B------:R-:W-:Y:S02]  /*3050*/  SHF.L.U32 R3, R3, R4.reuse, RZ ;  /* 0x0000000403037219 */ /* 0x080fe400000006ff */
[----:B------:R-:W-:Y:S01]  /*3060*/  SHF.L.U32 R0, R0, R4, RZ ;  /* 0x0000000400007219 */ /* 0x000fe200000006ff */
[----:B------:R-:W-:Y:S02]  /*3070*/  IMAD.SHL.U32 R4, R4, 0x20, RZ ;  /* 0x0000002004047824 */ /* 0x000fe400078e00ff */
[----:B------:R2:W-:Y:S04]  /*3080*/  ATOMS.OR RZ, [UR5+0x14], R3 ;  /* 0x00001403ffff798c */ /* 0x0005e8000b000005 */
[----:B------:R2:W-:Y:S04]  /*3090*/  ATOMS.OR RZ, [UR5+0x18], R0 ;  /* 0x00001800ffff798c */ /* 0x0005e8000b000005 */
[----:B------:R2:W-:Y:S01]  /*30a0*/  STS [UR42+0x110], R4 ;  /* 0x00011004ff007988 */ /* 0x0005e2000800082a */
[----:B------:R-:W-:Y:S05]  /*30b0*/  BRA `(.L_x_56) ;  /* 0x0000000000107947 */ /* 0x000fea0003800000 */
.L_x_55:
[----:B------:R-:W-:Y:S02]  /*30c0*/  MOV R0, 0xffffffff ;  /* 0xffffffff00007802 */ /* 0x000fe40000000f00 */
[----:B------:R-:W-:-:S03]  /*30d0*/  MOV R4, 0x3100 ;  /* 0x0000310000047802 */ /* 0x000fc60000000f00 */
[----:B------:R2:W-:Y:S04]  /*30e0*/  STS [UR42+0x110], R0 ;  /* 0x00011000ff007988 */ /* 0x0005e8000800082a */
[----:B-12--5:R-:W-:Y:S05]  /*30f0*/  CALL.REL.NOINC `($__internal_1_$__cuda_sm10x_tcgen05_guardrail_trap_phase_invalid_during_alloc) ;  /* 0x0000005800ac7944 */ /* 0x026fea0003c00000 */
.L_x_56:
[----:B------:R-:W-:Y:S05]  /*3100*/  WARPSYNC.ALL ;  /* 0x0000000000007948 */ /* 0x000fea0003800000 */
[----:B------:R-:W3:Y:S01]  /*3110*/  S2UR UR4, SR_CgaCtaId ;  /* 0x00000000000479c3 */ /* 0x000ee20000008800 */
[----:B------:R-:W-:Y:S01]  /*3120*/  UMOV UR43, 0x400 ;  /* 0x00000400002b7882 */ /* 0x000fe20000000000 */
[----:B------:R-:W-:-:S06]  /*3130*/  NOP ;  /* 0x0000000000007918 */ /* 0x000fcc0000000000 */
[----:B------:R-:W-:Y:S06]  /*3140*/  BAR.ARV 0x6, 0xa0 ;  /* 0x0182800000007b1d */ /* 0x000fec0000002000 */
[----:B------:R-:W4:Y:S01]  /*3150*/  LDCU UR6, c[0x0][0x38c] ;  /* 0x00007180ff0677ac */ /* 0x000f220008000800 */
[----:B------:R-:W-:Y:S01]  /*3160*/  LOP3.LUT R2, R2, 0xffff, RZ, 0xc0, !PT ;  /* 0x0000ffff02027812 */ /* 0x000fe200078ec0ff */
[----:B------:R-:W-:Y:S01]  /*3170*/  IMAD.MOV.U32 R11, RZ, RZ, 0x1 ;  /* 0x00000001ff0b7424 */ /* 0x000fe200078e00ff */
[----:B------:R-:W-:Y:S01]  /*3180*/  CS2R R8, SRZ ;  /* 0x0000000000087805 */ /* 0x000fe2000001ff00 */
[----:B------:R-:W1:Y:S01]  /*3190*/  LDCU UR7, c[0x0][0x38c] ;  /* 0x00007180ff0777ac */ /* 0x000e620008000800 */
[----:B------:R-:W-:Y:S01]  /*31a0*/  R2UR UR44, R2 ;  /* 0x00000000022c72ca */ /* 0x000fe200000e0000 */
[----:B------:R-:W-:Y:S01]  /*31b0*/  IMAD.MOV.U32 R10, RZ, RZ, RZ ;  /* 0x000000ffff0a7224 */ /* 0x000fe200078e00ff */
[----:B------:R-:W-:Y:S01]  /*31c0*/  UMOV UR46, URZ ;  /* 0x000000ff002e7c82 */ /* 0x000fe20008000000 */
[----:B------:R-:W-:Y:S01]  /*31d0*/  UMOV UR41, URZ ;  /* 0x000000ff00297c82 */ /* 0x000fe20008000000 */
[----:B---3--:R-:W-:Y:S01]  /*31e0*/  ULEA UR43, UR4, UR43, 0x18 ;  /* 0x0000002b042b7291 */ /* 0x008fe2000f8ec0ff */
[----:B------:R-:W-:Y:S01]  /*31f0*/  UMOV UR62, 0x0 ;  /* 0x00000000003e7882 */ /* 0x000fe20000000000 */
[----:B------:R-:W-:-:S02]  /*3200*/  UMOV UR63, 0x4280490 ;  /* 0x04280490003f7882 */ /* 0x000fc40000000000 */
[----:B------:R-:W-:Y:S02]  /*3210*/  UIADD3 UR5, UPT, UPT, UR43, 0xa400, URZ ;  /* 0x0000a4002b057890 */ /* 0x000fe4000fffe0ff */
[----:B------:R-:W-:Y:S02]  /*3220*/  UIADD3 UR4, UPT, UPT, UR43, 0x16400, URZ ;  /* 0x000164002b047890 */ /* 0x000fe4000fffe0ff */
[----:B----4-:R-:W-:Y:S01]  /*3230*/  UIADD3 UR6, UPT, UPT, UR6, 0x7f, URZ ;  /* 0x0000007f06067890 */ /* 0x010fe2000fffe0ff */
[----:B--2---:R-:W2:Y:S01]  /*3240*/  LDS R0, [UR43+0x110] ;  /* 0x0001102bff007984 */ /* 0x004ea20008000800 */
[----:B------:R-:W-:Y:S02]  /*3250*/  USHF.R.U32.HI UR5, URZ, 0x4, UR5 ;  /* 0x00000004ff057899 */ /* 0x000fe40008011605 */
[----:B------:R-:W-:Y:S02]  /*3260*/  USHF.R.S32.HI UR64, URZ, 0x1f, UR6 ;  /* 0x0000001fff407899 */ /* 0x000fe40008011406 */
[----:B------:R-:W-:-:S02]  /*3270*/  USHF.R.U32.HI UR4, URZ, 0x4, UR4 ;  /* 0x00000004ff047899 */ /* 0x000fc40008011604 */
[----:B------:R-:W-:Y:S02]  /*3280*/  ULEA.HI UR64, UR64, UR6, URZ, 0x7 ;  /* 0x0000000640407291 */ /* 0x000fe4000f8f38ff */
[----:B------:R-:W-:Y:S02]  /*3290*/  ULOP3.LUT UR5, UR5, 0x3fff, URZ, 0xc0, !UPT ;  /* 0x00003fff05057892 */ /* 0x000fe4000f8ec0ff */
[----:B------:R-:W-:Y:S02]  /*32a0*/  USHF.R.S32.HI UR64, URZ, 0x7, UR64 ;  /* 0x00000007ff407899 */ /* 0x000fe40008011440 */
[----:B------:R-:W-:Y:S02]  /*32b0*/  ULOP3.LUT UR4, UR4, 0x3fff, URZ, 0xc0, !UPT ;  /* 0x00003fff04047892 */ /* 0x000fe4000f8ec0ff */
[----:B------:R-:W-:Y:S01]  /*32c0*/  UISETP.LT.AND UP0, UPT, UR64, 0x1, UPT ;  /* 0x000000014000788c */ /* 0x000fe2000bf01270 */
[----:B------:R-:W-:Y:S01]  /*32d0*/  UMOV UR60, 0x0 ;  /* 0x00000000003c7882 */ /* 0x000fe20000000000 */
[----:B------:R-:W-:-:S02]  /*32e0*/  UMOV UR61, 0x4280490 ;  /* 0x04280490003d7882 */ /* 0x000fc40000000000 */
[----:B------:R-:W-:Y:S01]  /*32f0*/  USEL UR65, UR64, 0x1, !UP0 ;  /* 0x0000000140417887 */ /* 0x000fe2000c000000 */
[----:B------:R-:W-:Y:S01]  /*3300*/  UMOV UR58, 0x0 ;  /* 0x00000000003a7882 */ /* 0x000fe20000000000 */
[----:B------:R-:W-:Y:S01]  /*3310*/  UMOV UR59, 0x4280490 ;  /* 0x04280490003b7882 */ /* 0x000fe20000000000 */
[----:B------:R-:W-:Y:S01]  /*3320*/  UMOV UR56, 0x0 ;  /* 0x0000000000387882 */ /* 0x000fe20000000000 */
[----:B------:R-:W-:Y:S01]  /*3330*/  UMOV UR57, 0x4280490 ;  /* 0x0428049000397882 */ /* 0x000fe20000000000 */
[----:B------:R-:W-:Y:S01]  /*3340*/  UMOV UR54, 0x0 ;  /* 0x0000000000367882 */ /* 0x000fe20000000000 */
[----:B------:R-:W-:Y:S01]  /*3350*/  UMOV UR55, 0x4280490 ;  /* 0x0428049000377882 */ /* 0x000fe20000000000 */
[----:B------:R-:W-:Y:S01]  /*3360*/  UMOV UR52, 0x0 ;  /* 0x0000000000347882 */ /* 0x000fe20000000000 */
[----:B------:R-:W-:Y:S01]  /*3370*/  UMOV UR53, 0x4280490 ;  /* 0x0428049000357882 */ /* 0x000fe20000000000 */
[----:B------:R-:W-:Y:S02]  /*3380*/  ULOP3.LUT UR45, UR5, 0x10000, URZ, 0xfc, !UPT ;  /* 0x00010000052d7892 */ /* 0x000fe4000f8efcff */
[----:B------:R-:W-:-:S02]  /*3390*/  ULOP3.LUT UR4, UR4, 0x10000, URZ, 0xfc, !UPT ;  /* 0x0001000004047892 */ /* 0x000fc4000f8efcff */
[----:B------:R-:W-:Y:S02]  /*33a0*/  UIADD3 UR65, UPT, UPT, -UR65, URZ, URZ ;  /* 0x000000ff41417290 */ /* 0x000fe4000fffe1ff */
[----:B-1----:R-:W-:Y:S01]  /*33b0*/  UISETP.GE.AND UP4, UPT, UR7, 0x1, UPT ;  /* 0x000000010700788c */ /* 0x002fe2000bf86270 */
[----:B------:R-:W-:Y:S01]  /*33c0*/  UMOV UR50, 0x0 ;  /* 0x0000000000327882 */ /* 0x000fe20000000000 */
[----:B------:R-:W-:Y:S01]  /*33d0*/  UMOV UR51, 0x4280490 ;  /* 0x0428049000337882 */ /* 0x000fe20000000000 */
[----:B------:R-:W-:Y:S01]  /*33e0*/  UMOV UR48, 0x0 ;  /* 0x0000000000307882 */ /* 0x000fe20000000000 */
[----:B--2---:R-:W-:Y:S01]  /*33f0*/  R2UR UR66, R0 ;  /* 0x00000000004272ca */ /* 0x004fe200000e0000 */
[----:B------:R-:W-:-:S14]  /*3400*/  UMOV UR49, 0x4280490 ;  /* 0x0428049000317882 */ /* 0x000fdc0000000000 */
.L_x_65:
[----:B------:R-:W-:Y:S02]  /*3410*/  LEA R0, R10, UR43, 0x3 ;  /* 0x0000002b0a007c11 */ /* 0x000fe4000f8e18ff */
[----:B------:R-:W-:Y:S02]  /*3420*/  SHF.L.U32 R5, R9, 0x1f, RZ ;  /* 0x0000001f09057819 */ /* 0x000fe400000006ff */
[----:B------:R-:W-:Y:S01]  /*3430*/  PLOP3.LUT P0, PT, PT, PT, UP4, 0x80, 0x8 ;  /* 0x000000000008781c */ /* 0x000fe20003f0f048 */
[----:B------:R-:W-:Y:S01]  /*3440*/  VIADD R3, R0, 0x70 ;  /* 0x0000007000037836 */ /* 0x000fe20000000000 */
[----:B-1----:R-:W1:Y:S02]  /*3450*/  SYNCS.PHASECHK.TRANS64.TRYWAIT P1, [R0+URZ+0x60], R5 ;  /* 0x00006005000075a7 */ /* 0x002e6400080211ff */
[----:B-1-3--:R-:W-:Y:S09]  /*3460*/  @!P1 BRA `(.L_x_59) ;  /* 0x0000005000889947 */ /* 0x00aff20003800000 */
.L_x_125:
[----:B------:R-:W-:Y:S01]  /*3470*/  LEA R4, R10, UR43, 0x4 ;  /* 0x0000002b0a047c11 */ /* 0x000fe2000f8e20ff */
[----:B------:R-:W-:Y:S01]  /*3480*/  @UP4 ULEA UR5, UR41, UR43, 0x3 ;  /* 0x0000002b29054291 */ /* 0x000fe2000f8e18ff */
[----:B------:R-:W-:Y:S01]  /*3490*/  PLOP3.LUT P2, PT, PT, PT, PT, 0x80, 0x8 ;  /* 0x000000000008781c */ /* 0x000fe20003f4f070 */
[----:B------:R-:W-:Y:S01]  /*34a0*/  ULEA UR47, UR46, UR43, 0x3 ;  /* 0x0000002b2e2f7291 */ /* 0x000fe2000f8e18ff */
[----:B------:R-:W-:Y:S02]  /*34b0*/  PRMT R3, RZ, 0x654, R3 ;  /* 0x00000654ff037816 */ /* 0x000fe40000000003 */
[----:B-1----:R-:W1:Y:S01]  /*34c0*/  LDS.128 R4, [R4+0xf0] ;  /* 0x0000f00004047984 */ /* 0x002e620000000c00 */
[----:B------:R-:W-:Y:S02]  /*34d0*/  @P0 SHF.L.U32 R2, R8, 0x1f, RZ ;  /* 0x0000001f08020819 */ /* 0x000fe400000006ff */
[----:B------:R-:W-:Y:S01]  /*34e0*/  SHF.L.U32 R0, R11, 0x1f, RZ ;  /* 0x0000001f0b007819 */ /* 0x000fe200000006ff */
[----:B------:R-:W-:Y:S01]  /*34f0*/  @!PT LDS RZ, [RZ] ;  /* 0x00000000fffff984 */ /* 0x000fe20000000800 */
[----:B------:R-:W-:Y:S01]  /*3500*/  @!PT LDS RZ, [RZ] ;  /* 0x00000000fffff984 */ /* 0x000fe20000000800 */
[----:B------:R-:W-:Y:S01]  /*3510*/  @!PT LDS RZ, [RZ] ;  /* 0x00000000fffff984 */ /* 0x000fe20000000800 */
[----:B------:R-:W-:Y:S01]  /*3520*/  @!PT LDS RZ, [RZ] ;  /* 0x00000000fffff984 */ /* 0x000fe20000000800 */
[----:B------:R2:W-:Y:S06]  /*3530*/  MEMBAR.ALL.CTA ;  /* 0x0000000000007992 */ /* 0x0005ec0000008000 */
[----:B--2---:R-:W2:Y:S02]  /*3540*/  FENCE.VIEW.ASYNC.S ;  /* 0x00000000000073c6 */ /* 0x004ea40000000000 */
[----:B--2---:R2:W-:Y:S01]  /*3550*/  SYNCS.ARRIVE.TRANS64.RED.A1T0 RZ, [R3+URZ], RZ ;  /* 0x000000ff03ff79a7 */ /* 0x0045e200081004ff */
[----:B------:R2:W3:Y:S01]  /*3560*/  @P0 SYNCS.PHASECHK.TRANS64.TRYWAIT P2, [UR5], R2 ;  /* 0x00000002ff0005a7 */ /* 0x0004e20008041105 */
[----:B------:R-:W-:Y:S01]  /*3570*/  ULEA.HI UR5, UR46, UR46, URZ, 0x1 ;  /* 0x0000002e2e057291 */ /* 0x000fe2000f8f08ff */
[----:B-1----:R-:W-:-:S03]  /*3580*/  LOP3.LUT P1, RZ, R6, 0x1, RZ, 0xc0, !PT ;  /* 0x0000000106ff7812 */ /* 0x002fc6000782c0ff */
[----:B------:R-:W-:Y:S02]  /*3590*/  ULOP3.LUT UR6, UR5, 0xffe, URZ, 0xc0, !UPT ;  /* 0x00000ffe05067892 */ /* 0x000fe4000f8ec0ff */
[----:B------:R-:W-:Y:S02]  /*35a0*/  USHF.R.U32.HI UR38, URZ, 0x1, UR5 ;  /* 0x00000001ff267899 */ /* 0x000fe40008011605 */
[----:B------:R-:W-:Y:S02]  /*35b0*/  UIADD3 UR5, UPT, UPT, -UR6, UR46, URZ ;  /* 0x0000002e06057290 */ /* 0x000fe4000fffe1ff */
[----:B------:R-:W-:-:S04]  /*35c0*/  UIMAD UR38, UR38, 0xa0, UR66 ;  /* 0x000000a0262678a4 */ /* 0x000fc8000f8e0242 */
[----:B------:R-:W-:Y:S01]  /*35d0*/  ULEA UR38, UR5, UR38, 0x14 ;  /* 0x0000002605267291 */ /* 0x000fe2000f8ea0ff */
[----:B------:R-:W1:Y:S02]  /*35e0*/  SYNCS.PHASECHK.TRANS64.TRYWAIT P0, [UR47+0xa0], R0 ;  /* 0x0000a000ff0075a7 */ /* 0x000e64000800112f */
[----:B-123--:R-:W-:Y:S09]  /*35f0*/  @!P0 BRA `(.L_x_60) ;  /* 0x0000005000388947 */ /* 0x00eff20003800000 */
.L_x_127:
[----:B------:R-:W-:Y:S01]  /*3600*/  IADD3 R10, PT, PT, R10, 0x1, RZ ;  /* 0x000000010a0a7810 */ /* 0x000fe20007ffe0ff */
[----:B------:R-:W-:Y:S06]  /*3610*/  BRA.U !UP4, `(.L_x_61) ;  /* 0x000000050c107547 */ /* 0x000fec000b800000 */
[----:B------:R-:W-:Y:S01]  /*3620*/  UPLOP3.LUT UP2, UPT, UPT, UPT, UPT, 0x40, 0x4 ;  /* 0x000000000004789c */ /* 0x000fe20003f4e870 */
[----:B------:R-:W-:Y:S01]  /*3630*/  UMOV UR40, UR65 ;  /* 0x0000004100287c82 */ /* 0x000fe20008000000 */
[----:B------:R-:W-:Y:S01]  /*3640*/  UMOV UR39, UR64 ;  /* 0x0000004000277c82 */ /* 0x000fe20008000000 */
[----:B------:R-:W-:-:S08]  /*3650*/  UMOV UR5, UR41 ;  /* 0x0000002900057c82 */ /* 0x000fd00008000000 */
.L_x_64:
[----:B------:R-:W-:Y:S02]  /*3660*/  UIADD3 UR40, UPT, UPT, UR40, 0x1, URZ ;  /* 0x0000000128287890 */ /* 0x000fe4000fffe0ff */
[----:B--2---:R-:W-:Y:S02]  /*3670*/  ULEA UR7, UR5, UR43, 0x3 ;  /* 0x0000002b05077291 */ /* 0x004fe4000f8e18ff */
[----:B------:R-:W-:Y:S01]  /*3680*/  UISETP.NE.AND UP3, UPT, UR40, URZ, UPT ;  /* 0x000000ff2800728c */ /* 0x000fe2000bf65270 */
[----:B---3--:R-:W-:Y:S10]  /*3690*/  @P2 BRA `(.L_x_62) ;  /* 0x00000000000c2947 */ /* 0x008ff40003800000 */
[----:B-1----:R-:W-:Y:S04]  /*36a0*/  SHF.L.U32 R3, R8, 0x1f, RZ ;  /* 0x0000001f08037819 */ /* 0x002fe800000006ff */
[----:B------:R-:W1:Y:S02]  /*36b0*/  SYNCS.PHASECHK.TRANS64.TRYWAIT P0, [UR7], R3 ;  /* 0x00000003ff0075a7 */ /* 0x000e640008001107 */
[----:B-1----:R-:W-:Y:S05]  /*36c0*/  @!P0 BRA `(.L_x_63) ;  /* 0x00000050001c8947 */ /* 0x002fea0003800000 */
.L_x_62:
[----:B------:R-:W-:Y:S01]  /*36d0*/  UISETP.NE.AND UP0, UPT, UR39, 0x1, UPT ;  /* 0x000000012700788c */ /* 0x000fe2000bf05270 */
[----:B------:R-:W-:Y:S01]  /*36e0*/  PLOP3.LUT P2, PT, PT, PT, PT, 0x80, 0x8 ;  /* 0x000000000008781c */ /* 0x000fe20003f4f070 */
[----:B------:R-:W-:Y:S02]  /*36f0*/  UIADD3 UR6, UPT, UPT, UR5, 0x1, URZ ;  /* 0x0000000105067890 */ /* 0x000fe4000fffe0ff */
[----:B------:R-:W-:Y:S02]  /*3700*/  UIADD3 UR42, UPT, UPT, UR7, 0x18, URZ ;  /* 0x00000018072a7890 */ /* 0x000fe4000fffe0ff */
[----:B------:R-:W-:Y:S01]  /*3710*/  UISETP.NE.AND UP1, UPT, UR6, 0x3, UPT ;  /* 0x000000030600788c */ /* 0x000fe2000bf25270 */
[----:B------:R-:W-:Y:S01]  /*3720*/  PLOP3.LUT P0, PT, PT, PT, UP0, 0x80, 0x8 ;  /* 0x000000000008781c */ /* 0x000fe20003f0f008 */
[----:B------:R-:W-:Y:S02]  /*3730*/  UIADD3 UR39, UPT, UPT, UR39, -0x1, URZ ;  /* 0xffffffff27277890 */ /* 0x000fe4000fffe0ff */
[----:B------:R-:W-:Y:S02]  /*3740*/  USEL UR8, URZ, 0x1, UP1 ;  /* 0x00000001ff087887 */ /* 0x000fe40008800000 */
[----:B------:R-:W-:Y:S01]  /*3750*/  USEL UR41, UR6, URZ, UP1 ;  /* 0x000000ff06297287 */ /* 0x000fe20008800000 */
[----:B------:R-:W-:Y:S01]  /*3760*/  UMOV UR7, 0x40004040 ;  /* 0x4000404000077882 */ /* 0x000fe20000000000 */
[----:B------:R-:W-:Y:S02]  /*3770*/  UMOV UR9, 0x40004040 ;  /* 0x4000404000097882 */ /* 0x000fe40000000000 */
[----:B------:R-:W-:Y:S01]  /*3780*/  @UP0 ULEA UR6, UR41, UR43, 0x3 ;  /* 0x0000002b29060291 */ /* 0x000fe2000f8e18ff */
[----:B------:R-:W-:Y:S01]  /*3790*/  LOP3.LUT R8, R8, UR8, RZ, 0x3c, !PT ;  /* 0x0000000808087c12 */ /* 0x000fe2000f8e3cff */
[----:B------:R-:W-:Y:S01]  /*37a0*/  ULEA UR8, UR5, UR45, 0xa ;  /* 0x0000002d05087291 */ /* 0x000fe2000f8e50ff */
[----:B------:R-:W-:Y:S02]  /*37b0*/  UMOV UR37, 0x40004040 ;  /* 0x4000404000257882 */ /* 0x000fe40000000000 */
[----:B-1----:R-:W-:Y:S01]  /*37c0*/  @P0 SHF.L.U32 R0, R8, 0x1f, RZ ;  /* 0x0000001f08000819 */ /* 0x002fe200000006ff */
[----:B------:R-:W-:Y:S02]  /*37d0*/  UIADD3 UR34, UPT, UPT, UR8, 0x2, URZ ;  /* 0x0000000208227890 */ /* 0x000fe4000fffe0ff */
[----:B------:R-:W-:Y:S01]  /*37e0*/  UIADD3 UR30, UPT, UPT, UR8, 0x4, URZ ;  /* 0x00000004081e7890 */ /* 0x000fe2000fffe0ff */
[----:B------:R2:W3:Y:S01]  /*37f0*/  @P0 SYNCS.PHASECHK.TRANS64.TRYWAIT P2, [UR6], R0 ;  /* 0x00000000ff0005a7 */ /* 0x0004e20008041106 */
[----:B------:R-:W-:Y:S02]  /*3800*/  UIMAD UR6, UR5, 0xa00, UR4 ;  /* 0x00000a00050678a4 */ /* 0x000fe4000f8e0204 */
[----:B------:R-:W-:Y:S02]  /*3810*/  UIADD3 UR26, UPT, UPT, UR8, 0x6, URZ ;  /* 0x00000006081a7890 */ /* 0x000fe4000fffe0ff */
[----:B------:R-:W-:Y:S02]  /*3820*/  UIADD3 UR36, UPT, UPT, UR6, 0x2, URZ ;  /* 0x0000000206247890 */ /* 0x000fe4000fffe0ff */
[----:B------:R-:W-:Y:S02]  /*3830*/  UIADD3 UR32, UPT, UPT, UR6, 0x4, URZ ;  /* 0x0000000406207890 */ /* 0x000fe4000fffe0ff */
[----:B------:R-:W-:Y:S01]  /*3840*/  UIADD3 UR28, UPT, UPT, UR6, 0x6, URZ ;  /* 0x00000006061c7890 */ /* 0x000fe2000fffe0ff */
[----:B------:R2:W-:Y:S01]  /*3850*/  UTCHMMA gdesc[UR8], gdesc[UR6], tmem[UR38], tmem[UR62], idesc[UR63], UP2 ;  /* 0x00ff3e06080075ea */ /* 0x0005e20009000026 */
[----:B------:R-:W-:Y:S02]  /*3860*/  UIADD3 UR24, UPT, UPT, UR6, 0x500, URZ ;  /* 0x0000050006187890 */ /* 0x000fe4000fffe0ff */
[----:B------:R-:W-:Y:S02]  /*3870*/  UIADD3 UR22, UPT, UPT, UR8, 0x200, URZ ;  /* 0x0000020008167890 */ /* 0x000fe4000fffe0ff */
[----:B------:R-:W-:Y:S02]  /*3880*/  UIADD3 UR20, UPT, UPT, UR6, 0x502, URZ ;  /* 0x0000050206147890 */ /* 0x000fe4000fffe0ff */
[----:B------:R-:W-:Y:S02]  /*3890*/  UIADD3 UR18, UPT, UPT, UR8, 0x202, URZ ;  /* 0x0000020208127890 */ /* 0x000fe4000fffe0ff */
[----:B------:R-:W-:Y:S02]  /*38a0*/  UIADD3 UR16, UPT, UPT, UR6, 0x504, URZ ;  /* 0x0000050406107890 */ /* 0x000fe4000fffe0ff */
[----:B------:R-:W-:Y:S02]  /*38b0*/  UIADD3 UR14, UPT, UPT, UR8, 0x204, URZ ;  /* 0x00000204080e7890 */ /* 0x000fe4000fffe0ff */
[----:B------:R-:W-:Y:S02]  /*38c0*/  UIADD3 UR12, UPT, UPT, UR6, 0x506, URZ ;  /* 0x00000506060c7890 */ /* 0x000fe4000fffe0ff */
[----:B------:R-:W-:Y:S02]  /*38d0*/  UIADD3 UR10, UPT, UPT, UR8, 0x206, URZ ;  /* 0x00000206080a7890 */ /* 0x000fe4000fffe0ff */
[----:B------:R-:W-:Y:S01]  /*38e0*/  UPLOP3.LUT UP2, UPT, UPT, UPT, UPT, 0x80, 0x8 ;  /* 0x000000000008789c */ /* 0x000fe20003f4f070 */
[----:B------:R-:W-:Y:S01]  /*38f0*/  UMOV UR35, 0x40004040 ;  /* 0x4000404000237882 */ /* 0x000fe20000000000 */
[----:B------:R-:W-:Y:S01]  /*3900*/  UMOV UR33, 0x40004040 ;  /* 0x4000404000217882 */ /* 0x000fe20000000000 */
[----:B------:R2:W-:Y:S01]  /*3910*/  UTCHMMA gdesc[UR34], gdesc[UR36], tmem[UR38], tmem[UR60], idesc[UR61], UPT ;  /* 0x00ff3c24220075ea */ /* 0x0005e2000b800026 */
        /* <DEDUP_REMOVED lines=14> */
[----:B------:R-:W-:Y:S01]  /*3a00*/  UMOV UR11, 0x40004040 ;  /* 0x40004040000b7882 */ /* 0x000fe20000000000 */
[----:B------:R2:W-:Y:S01]  /*3a10*/  UTCHMMA gdesc[UR14], gdesc[UR16], tmem[UR38], tmem[UR50], idesc[UR51], UPT ;  /* 0x00ff32100e0075ea */ /* 0x0005e2000b800026 */
[----:B------:R2:W-:Y:S01]  /*3a20*/  UTCHMMA gdesc[UR10], gdesc[UR12], tmem[UR38], tmem[UR48], idesc[UR49], UPT ;  /* 0x00ff300c0a0075ea */ /* 0x0005e2000b800026 */
[----:B------:R2:W-:Y:S01]  /*3a30*/  UTCBAR.MULTICAST [UR42], URZ, UR44 ;  /* 0x000000ff2a0073e9 */ /* 0x0005e2000800082c */
[----:B------:R-:W-:Y:S01]  /*3a40*/  UMOV UR5, UR41 ;  /* 0x0000002900057c82 */ /* 0x000fe20008000000 */
[----:B------:R-:W-:Y:S05]  /*3a50*/  BRA.U UP3, `(.L_x_64) ;  /* 0xfffffffd03007547 */ /* 0x000fea000b83ffff */
.L_x_61:
[----:B------:R-:W-:Y:S01]  /*3a60*/  UIADD3 UR5, UPT, UPT, UR46, 0x1, URZ ;  /* 0x000000012e057890 */ /* 0x000fe2000fffe0ff */
[C---:B------:R-:W-:Y:S01]  /*3a70*/  ISETP.NE.AND P0, PT, R10.reuse, 0x2, PT ;  /* 0x000000020a00780c */ /* 0x040fe20003f05270 */
[----:B--2---:R-:W-:Y:S02]  /*3a80*/  UIADD3 UR6, UPT, UPT, UR47, 0x80, URZ ;  /* 0x000000802f067890 */ /* 0x004fe4000fffe0ff */
[----:B------:R-:W-:Y:S01]  /*3a90*/  UISETP.NE.AND UP0, UPT, UR5, 0x4, UPT ;  /* 0x000000040500788c */ /* 0x000fe2000bf05270 */
[----:B-1----:R-:W-:Y:S02]  /*3aa0*/  SEL R0, RZ, 0x1, P0 ;  /* 0x00000001ff007807 */ /* 0x002fe40000000000 */
[----:B------:R-:W-:Y:S01]  /*3ab0*/  SEL R10, R10, RZ, P0 ;  /* 0x000000ff0a0a7207 */ /* 0x000fe20000000000 */
[----:B------:R-:W-:Y:S01]  /*3ac0*/  USEL UR7, URZ, 0x1, UP0 ;  /* 0x00000001ff077887 */ /* 0x000fe20008000000 */
[----:B------:R-:W-:Y:S01]  /*3ad0*/  LOP3.LUT R9, R9, R0, RZ, 0x3c, !PT ;  /* 0x0000000009097212 */ /* 0x000fe200078e3cff */
[----:B------:R-:W-:Y:S01]  /*3ae0*/  USEL UR46, UR5, URZ, UP0 ;  /* 0x000000ff052e7287 */ /* 0x000fe20008000000 */
[----:B------:R1:W-:Y:S03]  /*3af0*/  UTCBAR [UR6], URZ ;  /* 0x000000ff060073e9 */ /* 0x0003e600080000ff */
[----:B------:R-:W-:Y:S01]  /*3b00*/  LOP3.LUT R11, R11, UR7, RZ, 0x3c, !PT ;  /* 0x000000070b0b7c12 */ /* 0x000fe2000f8e3cff */
[----:B------:R-:W-:Y:S07]  /*3b10*/  @P1 BRA `(.L_x_65) ;  /* 0xfffffff8003c1947 */ /* 0x000fee000383ffff */
[----:B------:R-:W2:Y:S01]  /*3b20*/  S2UR UR8, SR_CgaCtaId ;  /* 0x00000000000879c3 */ /* 0x000ea20000008800 */
[----:B------:R-:W-:Y:S01]  /*3b30*/  ELECT P0, URZ, PT ;  /* 0x0000000000ff782f */ /* 0x000fe20003800000 */
[----:B------:R-:W-:Y:S01]  /*3b40*/  IMAD.MOV.U32 R0, RZ, RZ, 0x1 ;  /* 0x00000001ff007424 */ /* 0x000fe200078e00ff */
[----:B------:R-:W-:Y:S01]  /*3b50*/  UIADD3 UR43, UPT, UPT, UR43, 0xa0, URZ ;  /* 0x000000a02b2b7890 */ /* 0x000fe2000fffe0ff */
[----:B------:R-:W-:Y:S01]  /*3b60*/  SHF.L.U32 R3, R11, 0x1f, RZ ;  /* 0x0000001f0b037819 */ /* 0x000fe200000006ff */
[----:B------:R-:W-:-:S03]  /*3b70*/  UMOV UR4, 0x40 ;  /* 0x0000004000047882 */ /* 0x000fc60000000000 */
[----:B------:R-:W-:Y:S01]  /*3b80*/  UVIRTCOUNT.DEALLOC.SMPOOL 0x80 ;  /* 0x000000800000784c */ /* 0x000fe20000000000 */
[----:B--2---:R-:W-:Y:S02]  /*3b90*/  ULEA UR8, UR8, UR4, 0x18 ;  /* 0x0000000408087291 */ /* 0x004fe4000f8ec0ff */
[----:B------:R-:W-:-:S07]  /*3ba0*/  ULEA UR4, UR46, UR43, 0x3 ;  /* 0x0000002b2e047291 */ /* 0x000fce000f8e18ff */
[----:B------:R2:W-:Y:S02]  /*3bb0*/  @P0 STS.U8 [UR8+0x1c], R0 ;  /* 0x00001c00ff000988 */ /* 0x0005e40008000008 */
[----:B------:R-:W4:Y:S02]  /*3bc0*/  SYNCS.PHASECHK.TRANS64.TRYWAIT P0, [UR4], R3 ;  /* 0x00000003ff0075a7 */ /* 0x000f240008001104 */
[----:B--2-4-:R-:W-:Y:S05]  /*3bd0*/  @!P0 BRA `(.L_x_66) ;  /* 0x0000004800f08947 */ /* 0x014fea0003800000 */
.L_x_130:
[----:B------:R-:W-:-:S04]  /*3be0*/  UIADD3 UR4, UPT, UPT, UR46, 0x1, URZ ;  /* 0x000000012e047890 */ /* 0x000fc8000fffe0ff */
[----:B------:R-:W-:-:S04]  /*3bf0*/  UISETP.NE.AND UP0, UPT, UR4, 0x4, UPT ;  /* 0x000000040400788c */ /* 0x000fc8000bf05270 */
[----:B-1----:R-:W-:Y:S02]  /*3c00*/  USEL UR6, URZ, 0x1, UP0 ;  /* 0x00000001ff067887 */ /* 0x002fe40008000000 */
[----:B------:R-:W-:-:S04]  /*3c10*/  USEL UR4, UR4, URZ, UP0 ;  /* 0x000000ff04047287 */ /* 0x000fc80008000000 */
[----:B------:R-:W-:Y:S01]  /*3c20*/  ULEA UR5, UR4, UR43, 0x3 ;  /* 0x0000002b04057291 */ /* 0x000fe2000f8e18ff */
[----:B------:R-:W-:-:S04]  /*3c30*/  LOP3.LUT R2, R11, UR6, RZ, 0x3c, !PT ;  /* 0x000000060b027c12 */ /* 0x000fc8000f8e3cff */
[----:B--2---:R-:W-:-:S04]  /*3c40*/  SHF.L.U32 R3, R2, 0x1f, RZ ;  /* 0x0000001f02037819 */ /* 0x004fc800000006ff */
[----:B------:R-:W1:Y:S02]  /*3c50*/  SYNCS.PHASECHK.TRANS64.TRYWAIT P0, [UR5], R3 ;  /* 0x00000003ff0075a7 */ /* 0x000e640008001105 */
[----:B-1----:R-:W-:Y:S05]  /*3c60*/  @!P0 BRA `(.L_x_67) ;  /* 0x0000004800e48947 */ /* 0x002fea0003800000 */
.L_x_132:
        /* <DEDUP_REMOVED lines=9> */
.L_x_134:
[----:B------:R-:W-:-:S04]  /*3d00*/  UIADD3 UR4, UPT, UPT, UR4, 0x1, URZ ;  /* 0x0000000104047890 */ /* 0x000fc8000fffe0ff */
[----:B------:R-:W-:-:S04]  /*3d10*/  UISETP.NE.AND UP0, UPT, UR4, 0x4, UPT ;  /* 0x000000040400788c */ /* 0x000fc8000bf05270 */
[----:B------:R-:W-:Y:S02]  /*3d20*/  USEL UR5, URZ, 0x1, UP0 ;  /* 0x00000001ff057887 */ /* 0x000fe40008000000 */
[----:B------:R-:W-:-:S04]  /*3d30*/  USEL UR4, UR4, URZ, UP0 ;  /* 0x000000ff04047287 */ /* 0x000fc80008000000 */
[----:B------:R-:W-:Y:S01]  /*3d40*/  ULEA UR4, UR4, UR43, 0x3 ;  /* 0x0000002b04047291 */ /* 0x000fe2000f8e18ff */
[----:B-1----:R-:W-:-:S04]  /*3d50*/  LOP3.LUT R3, R2, UR5, RZ, 0x3c, !PT ;  /* 0x0000000502037c12 */ /* 0x002fc8000f8e3cff */
[----:B------:R-:W-:-:S04]  /*3d60*/  SHF.L.U32 R3, R3, 0x1f, RZ ;  /* 0x0000001f03037819 */ /* 0x000fc800000006ff */
[----:B------:R-:W1:Y:S02]  /*3d70*/  SYNCS.PHASECHK.TRANS64.TRYWAIT P0, [UR4], R3 ;  /* 0x00000003ff0075a7 */ /* 0x000e640008001104 */
[----:B-1----:R-:W-:Y:S05]  /*3d80*/  @!P0 BRA `(.L_x_69) ;  /* 0x0000004800cc8947 */ /* 0x002fea0003800000 */
.L_x_136:
[----:B------:R-:W-:Y:S01]  /*3d90*/  NOP ;  /* 0x0000000000007918 */ /* 0x000fe20000000000 */
[----:B-1----:R-:W1:Y:S01]  /*3da0*/  LDS R0, [UR8+0x14] ;  /* 0x00001408ff007984 */ /* 0x002e620008000800 */
[----:B------:R-:W-:Y:S01]  /*3db0*/  ULOP3.LUT UR4, UR66, 0xffff, URZ, 0xc0, !UPT ;  /* 0x0000ffff42047892 */ /* 0x000fe2000f8ec0ff */
[----:B------:R-:W-:Y:S01]  /*3dc0*/  UMOV UR5, 0xffff ;  /* 0x0000ffff00057882 */ /* 0x000fe20000000000 */
[----:B------:R-:W-:Y:S02]  /*3dd0*/  UMOV UR6, 0x1 ;  /* 0x0000000100067882 */ /* 0x000fe40000000000 */
[----:B------:R-:W-:-:S04]  /*3de0*/  USHF.R.U32.HI UR4, URZ, 0x5, UR4 ;  /* 0x00000005ff047899 */ /* 0x000fc80008011604 */
[----:B------:R-:W-:Y:S02]  /*3df0*/  USHF.L.U32 UR5, UR5, UR4, URZ ;  /* 0x0000000405057299 */ /* 0x000fe400080006ff */
[----:B------:R-:W-:-:S04]  /*3e00*/  USHF.L.U32 UR4, UR6, UR4, URZ ;  /* 0x0000000406047299 */ /* 0x000fc800080006ff */
[----:B-1----:R-:W-:-:S04]  /*3e10*/  LOP3.LUT R0, R0, UR5, RZ, 0xc0, !PT ;  /* 0x0000000500007c12 */ /* 0x002fc8000f8ec0ff */
[----:B------:R-:W-:-:S13]  /*3e20*/  ISETP.NE.AND P0, PT, R0, UR5, PT ;  /* 0x0000000500007c0c */ /* 0x000fda000bf05270 */
[----:B------:R-:W-:Y:S05]  /*3e30*/  @P0 BRA `(.L_x_70) ;  /* 0x0000000000580947 */ /* 0x000fea0003800000 */
[----:B------:R-:W1:Y:S02]  /*3e40*/  LDS R0, [UR8+0x18] ;  /* 0x00001808ff007984 */ /* 0x000e640008000800 */
[----:B-1----:R-:W-:-:S04]  /*3e50*/  LOP3.LUT R0, R0, UR4, RZ, 0xc0, !PT ;  /* 0x0000000400007c12 */ /* 0x002fc8000f8ec0ff */
[----:B------:R-:W-:-:S13]  /*3e60*/  ISETP.NE.AND P0, PT, R0, UR4, PT ;  /* 0x0000000400007c0c */ /* 0x000fda000bf05270 */
[----:B------:R-:W-:Y:S05]  /*3e70*/  @P0 BRA `(.L_x_71) ;  /* 0x00000000003c0947 */ /* 0x000fea0003800000 */
[----:B------:R-:W1:Y:S01]  /*3e80*/  S2R R2, SR_LANEID ;  /* 0x0000000000027919 */ /* 0x000e620000000000 */
[----:B------:R-:W-:Y:S01]  /*3e90*/  ULOP3.LUT UR5, URZ, UR5, URZ, 0x33, !UPT ;  /* 0x00000005ff057292 */ /* 0x000fe2000f8e33ff */
[----:B------:R-:W-:Y:S01]  /*3ea0*/  LOP3.LUT R4, RZ, UR4, RZ, 0x33, !PT ;  /* 0x00000004ff047c12 */ /* 0x000fe2000f8e33ff */
[----:B------:R-:W-:Y:S02]  /*3eb0*/  VOTEU.ANY UR4, UPT, PT ;  /* 0x0000000000047886 */ /* 0x000fe400038e0100 */
[----:B------:R-:W-:Y:S01]  /*3ec0*/  UFLO.U32 UR4, UR4 ;  /* 0x00000004000472bd */ /* 0x000fe200080e0000 */
[----:B------:R-:W2:Y:S01]  /*3ed0*/  REDUX UR6, R4 ;  /* 0x00000000040673c4 */ /* 0x000ea20000000000 */
[----:B------:R-:W-:-:S06]  /*3ee0*/  IMAD.U32 R0, RZ, RZ, UR5 ;  /* 0x00000005ff007e24 */ /* 0x000fcc000f8e00ff */
[----:B------:R4:W-:Y:S01]  /*3ef0*/  UTCATOMSWS.AND URZ, UR5 ;  /* 0x0000000500ff79e3 */ /* 0x0009e20008000000 */
[----:B------:R-:W3:Y:S01]  /*3f00*/  REDUX UR7, R0 ;  /* 0x00000000000773c4 */ /* 0x000ee20000000000 */
[----:B-1----:R-:W-:Y:S01]  /*3f10*/  ISETP.EQ.U32.AND P0, PT, R2, UR4, PT ;  /* 0x0000000402007c0c */ /* 0x002fe2000bf02070 */
[----:B--2---:R-:W-:Y:S01]  /*3f20*/  IMAD.U32 R2, RZ, RZ, UR6 ;  /* 0x00000006ff027e24 */ /* 0x004fe2000f8e00ff */
[----:B---3--:R-:W-:-:S11]  /*3f30*/  MOV R3, UR7 ;  /* 0x0000000700037c02 */ /* 0x008fd60008000f00 */
[----:B------:R4:W-:Y:S04]  /*3f40*/  @P0 ATOMS.AND RZ, [UR8+0x14], R3 ;  /* 0x00001403ffff098c */ /* 0x0009e8000a800008 */
[----:B------:R4:W-:Y:S01]  /*3f50*/  @P0 ATOMS.AND RZ, [UR8+0x18], R2 ;  /* 0x00001802ffff098c */ /* 0x0009e2000a800008 */
[----:B------:R-:W-:Y:S05]  /*3f60*/  BRA `(.L_x_72) ;  /* 0x0000000000147947 */ /* 0x000fea0003800000 */
.L_x_71:
[----:B------:R-:W-:Y:S02]  /*3f70*/  MOV R2, 0x3f90 ;  /* 0x00003f9000027802 */ /* 0x000fe40000000f00 */
[----:B---3-5:R-:W-:Y:S05]  /*3f80*/  CALL.REL.NOINC `($__internal_0_$__cuda_sm10x_tcgen05_guardrail_trap_col_being_dealloced_not_returned_by_alloc) ;  /* 0x0000004800fc7944 */ /* 0x028fea0003c00000 */
[----:B------:R-:W-:Y:S05]  /*3f90*/  BRA `(.L_x_72) ;  /* 0x0000000000087947 */ /* 0x000fea0003800000 */
.L_x_70:
[----:B------:R-:W-:Y:S02]  /*3fa0*/  MOV R2, 0x3fc0 ;  /* 0x00003fc000027802 */ /* 0x000fe40000000f00 */
[----:B---3-5:R-:W-:Y:S05]  /*3fb0*/  CALL.REL.NOINC `($__internal_2_$__cuda_sm10x_tcgen05_guardrail_trap_unallocated_columns_being_dealloced) ;  /* 0x0000004c00087944 */ /* 0x028fea0003c00000 */
.L_x_72:
[----:B------:R-:W-:Y:S01]  /*3fc0*/  NOP ;  /* 0x0000000000007918 */ /* 0x000fe20000000000 */
[----:B----4-:R-:W-:Y:S05]  /*3fd0*/  EXIT ;  /* 0x000000000000794d */ /* 0x010fea0003800000 */
.L_x_54:
[----:B------:R-:W-:-:S09]  /*3fe0*/  UISETP.NE.OR UP0, UPT, UR20, 0x3, !UP3 ;  /* 0x000000031400788c */ /* 0x000fd2000df05670 */
[----:B------:R-:W-:Y:S05]  /*3ff0*/  BRA.U UP0, `(.L_x_73) ;  /* 0x0000000d00d47547 */ /* 0x000fea000b800000 */
[----:B------:R-:W2:Y:S01]  /*4000*/  LDCU.64 UR4, c[0x0][0x888] ;  /* 0x00011100ff0477ac */ /* 0x000ea20008000a00 */
[----:B------:R-:W3:Y:S01]  /*4010*/  LDC.64 R12, c[0x0][0x348] ;  /* 0x0000d200ff0c7b82 */ /* 0x000ee20000000a00 */
[----:B------:R-:W-:Y:S02]  /*4020*/  HFMA2 R9, -RZ, RZ, 0, 0 ;  /* 0x00000000ff097431 */ /* 0x000fe400000001ff */
[----:B------:R-:W-:Y:S01]  /*4030*/  IMAD.MOV.U32 R11, RZ, RZ, 0x1 ;  /* 0x00000001ff0b7424 */ /* 0x000fe200078e00ff */
[----:B------:R-:W4:Y:S01]  /*4040*/  LDCU UR44, c[0x0][0x370] ;  /* 0x00006e00ff2c77ac */ /* 0x000f220008000800 */
[----:B------:R-:W-:Y:S01]  /*4050*/  IMAD.MOV.U32 R10, RZ, RZ, RZ ;  /* 0x000000ffff0a7224 */ /* 0x000fe200078e00ff */
[----:B------:R-:W-:Y:S01]  /*4060*/  MOV R8, 0x5000 ;  /* 0x0000500000087802 */ /* 0x000fe20000000f00 */
[----:B------:R-:W4:Y:S01]  /*4070*/  LDCU.128 UR52, c[0x0][0xb10] ;  /* 0x00016200ff3477ac */ /* 0x000f220008000c00 */
[----:B------:R-:W1:Y:S01]  /*4080*/  LDCU UR37, c[0x0][0x374] ;  /* 0x00006e80ff2577ac */ /* 0x000e620008000800 */
[----:B------:R-:W1:Y:S01]  /*4090*/  LDCU.64 UR40, c[0x0][0x890] ;  /* 0x00011200ff2877ac */ /* 0x000e620008000a00 */
[----:B--2---:R-:W-:Y:S01]  /*40a0*/  UISETP.NE.U32.AND UP0, UPT, UR4, URZ, UPT ;  /* 0x000000ff0400728c */ /* 0x004fe2000bf05070 */
[----:B------:R-:W2:Y:S01]  /*40b0*/  LDCU UR15, c[0x0][0xb0c] ;  /* 0x00016180ff0f77ac */ /* 0x000ea20008000800 */
[----:B------:R-:W3:Y:S01]  /*40c0*/  LDCU UR50, c[0x0][0xb20] ;  /* 0x00016400ff3277ac */ /* 0x000ee20008000800 */
[----:B------:R-:W3:Y:S01]  /*40d0*/  LDCU UR4, c[0x0][0xb30] ;  /* 0x00016600ff0477ac */ /* 0x000ee20008000800 */
[----:B----4-:R-:W-:-:S02]  /*40e0*/  UIMAD.WIDE.U32 UR8, UR44, UR52, URZ ;  /* 0x000000342c0872a5 */ /* 0x010fc4000f8e00ff */
[----:B-1----:R-:W-:Y:S02]  /*40f0*/  UIMAD.WIDE.U32 UR10, UR37, UR55, URZ ;  /* 0x00000037250a72a5 */ /* 0x002fe4000f8e00ff */
[----:B------:R-:W-:Y:S02]  /*4100*/  USEL UR49, URZ, 0x1, UP5 ;  /* 0x00000001ff317887 */ /* 0x000fe4000a800000 */
[----:B------:R-:W-:Y:S02]  /*4110*/  UISETP.NE.U32.AND UP6, UPT, UR40, URZ, UPT ;  /* 0x000000ff2800728c */ /* 0x000fe4000bfc5070 */
[----:B------:R-:W-:Y:S01]  /*4120*/  UISETP.NE.AND.EX UP5, UPT, UR5, URZ, UPT, UP0 ;  /* 0x000000ff0500728c */ /* 0x000fe2000bfa5300 */
[----:B------:R-:W-:Y:S01]  /*4130*/  UMOV UR6, 0x400 ;  /* 0x0000040000067882 */ /* 0x000fe20000000000 */
[----:B------:R-:W-:Y:S01]  /*4140*/  UISETP.NE.AND UP0, UPT, UR43, 0x1, UPT ;  /* 0x000000012b00788c */ /* 0x000fe2000bf05270 */
[----:B------:R-:W-:Y:S01]  /*4150*/  UMOV UR8, UR9 ;  /* 0x0000000900087c82 */ /* 0x000fe20008000000 */
[----:B------:R-:W-:Y:S01]  /*4160*/  UMOV UR45, UR11 ;  /* 0x0000000b002d7c82 */ /* 0x000fe20008000000 */
[----:B--2---:R-:W-:Y:S01]  /*4170*/  UISETP.NE.AND UP0, UPT, UR15, 0x1, UPT ;  /* 0x000000010f00788c */ /* 0x004fe2000bf05270 */
[----:B------:R-:W-:Y:S01]  /*4180*/  UMOV UR21, URZ ;  /* 0x000000ff00157c82 */ /* 0x000fe20008000000 */
[----:B------:R-:W-:-:S02]  /*4190*/  UPLOP3.LUT UP1, UPT, UPT, UPT, UPT, 0x40, 0x4 ;  /* 0x000000000004789c */ /* 0x000fc40003f2e870 */
[----:B------:R-:W-:Y:S01]  /*41a0*/  UISETP.GE.AND UP3, UPT, UR43, 0x1, UPT ;  /* 0x000000012b00788c */ /* 0x000fe2000bf66270 */
[----:B------:R-:W1:Y:S01]  /*41b0*/  LDCU.64 UR22, c[0x0][0xb28] ;  /* 0x00016500ff1677ac */ /* 0x000e620008000a00 */
[----:B------:R-:W-:Y:S02]  /*41c0*/  ULEA UR6, UR42, UR6, 0x18 ;  /* 0x000000062a067291 */ /* 0x000fe4000f8ec0ff */
[----:B------:R-:W-:Y:S02]  /*41d0*/  UISETP.NE.AND.EX UP6, UPT, UR41, URZ, UPT, UP6 ;  /* 0x000000ff2900728c */ /* 0x000fe4000bfc5360 */
[----:B------:R-:W-:Y:S02]  /*41e0*/  USHF.R.U32.HI UR46, URZ, UR53, UR8 ;  /* 0x00000035ff2e7299 */ /* 0x000fe40008011608 */
[----:B---3--:R-:W-:Y:S02]  /*41f0*/  USHF.R.U32.HI UR45, URZ, UR50, UR45 ;  /* 0x00000032ff2d7299 */ /* 0x008fe4000801162d */
[----:B------:R-:W-:-:S02]  /*4200*/  UISETP.NE.AND UP0, UPT, UR54, 0x1, UPT ;  /* 0x000000013600788c */ /* 0x000fc4000bf05270 */
[----:B------:R-:W-:-:S11]  /*4210*/  UISETP.NE.AND UP4, UPT, UR4, 0x1, UPT ;  /* 0x000000010400788c */ /* 0x000fd6000bf85270 */
.L_x_81:
[C---:B------:R-:W-:Y:S02]  /*4220*/  LEA R3, R10.reuse, UR6, 0x3 ;  /* 0x000000060a037c11 */ /* 0x040fe4000f8e18ff */
[----:B------:R-:W-:Y:S02]  /*4230*/  SHF.L.U32 R0, R9, 0x1f, RZ ;  /* 0x0000001f09007819 */ /* 0x000fe400000006ff */
[----:B------:R-:W-:Y:S02]  /*4240*/  LEA R5, R10, UR6, 0x4 ;  /* 0x000000060a057c11 */ /* 0x000fe4000f8e20ff */
[----:B--2---:R-:W2:Y:S02]  /*4250*/  SYNCS.PHASECHK.TRANS64.TRYWAIT P0, [R3+URZ+0x60], R0 ;  /* 0x00006000030075a7 */ /* 0x004ea400080011ff */
[----:B--2---:R-:W-:Y:S05]  /*4260*/  @!P0 BRA `(.L_x_74) ;  /* 0x0000004400ac8947 */ /* 0x004fea0003800000 */
.L_x_137:
[----:B------:R-:W3:Y:S01]  /*4270*/  LDS.128 R4, [R5+0xf0] ;  /* 0x0000f00005047984 */ /* 0x000ee20000000c00 */
[----:B------:R-:W-:Y:S01]  /*4280*/  UISETP.GE.AND UP0, UPT, UR43, 0x1, UPT ;  /* 0x000000012b00788c */ /* 0x000fe2000bf06270 */
[----:B------:R-:W-:Y:S01]  /*4290*/  @!PT LDS RZ, [RZ] ;  /* 0x00000000fffff984 */ /* 0x000fe20000000800 */
[----:B------:R-:W-:Y:S01]  /*42a0*/  @!PT LDS RZ, [RZ] ;  /* 0x00000000fffff984 */ /* 0x000fe20000000800 */
[----:B------:R-:W-:Y:S01]  /*42b0*/  @!PT LDS RZ, [RZ] ;  /* 0x00000000fffff984 */ /* 0x000fe20000000800 */
[----:B------:R-:W-:Y:S01]  /*42c0*/  @!PT LDS RZ, [RZ] ;  /* 0x00000000fffff984 */ /* 0x000fe20000000800 */
[----:B------:R4:W-:Y:S06]  /*42d0*/  MEMBAR.ALL.CTA ;  /* 0x0000000000007992 */ /* 0x0009ec0000008000 */
[----:B----4-:R-:W4:Y:S01]  /*42e0*/  FENCE.VIEW.ASYNC.S ;  /* 0x00000000000073c6 */ /* 0x010f220000000000 */
[----:B---3--:R-:W-:Y:S11]  /*42f0*/  LOP3.LUT P0, RZ, R6, 0x1, RZ, 0xc0, !PT ;  /* 0x0000000106ff7812 */ /* 0x008ff6000780c0ff */
[----:B------:R-:W-:Y:S02]  /*4300*/  @!UPT UIADD3 URZ, UPT, UPT, URZ, URZ, URZ ;  /* 0x000000fffffff290 */ /* 0x000fe4000fffe0ff */
[----:B----4-:R-:W-:Y:S01]  /*4310*/  VOTEU.ANY UP3, P0 ;  /* 0x0000000000ff7886 */ /* 0x010fe20000060100 */
[----:B------:R-:W-:Y:S11]  /*4320*/  PLOP3.LUT P0, PT, PT, PT, UP3, 0x80, 0x8 ;  /* 0x000000000008781c */ /* 0x000ff60003f0f038 */
[----:B------:R-:W-:Y:S02]  /*4330*/  @!UPT UIADD3 URZ, UPT, UPT, URZ, URZ, URZ ;  /* 0x000000fffffff290 */ /* 0x000fe4000fffe0ff */
[----:B--2---:R-:W-:Y:S02]  /*4340*/  @P0 SHF.R.U32.HI R0, RZ, 0x10, R5 ;  /* 0x00000010ff000819 */ /* 0x004fe40000011605 */
[----:B------:R-:W-:Y:S02]  /*4350*/  @P0 MOV R2, R4 ;  /* 0x0000000400020202 */ /* 0x000fe40000000f00 */
[----:B------:R-:W-:Y:S01]  /*4360*/  @P0 R2UR UR4, R0 ;  /* 0x00000000000402ca */ /* 0x000fe200000e0000 */
[----:B------:R-:W-:Y:S01]  /*4370*/  VIADD R0, R3, 0x70 ;  /* 0x0000007003007836 */ /* 0x000fe20000000000 */
[----:B------:R-:W-:Y:S02]  /*4380*/  @P0 LOP3.LUT R4, R5, 0xffff, RZ, 0xc0, !PT ;  /* 0x0000ffff05040812 */ /* 0x000fe400078ec0ff */
[----:B------:R-:W-:Y:S02]  /*4390*/  @P0 R2UR UR7, R2 ;  /* 0x00000000020702ca */ /* 0x000fe400000e0000 */
[----:B------:R-:W-:Y:S02]  /*43a0*/  PRMT R0, RZ, 0x654, R0 ;  /* 0x00000654ff007816 */ /* 0x000fe40000000000 */
[----:B------:R-:W-:Y:S02]  /*43b0*/  @P0 R2UR UR5, R4 ;  /* 0x00000000040502ca */ /* 0x000fe400000e0000 */
[----:B------:R2:W-:Y:S03]  /*43c0*/  SYNCS.ARRIVE.TRANS64.RED.A1T0 RZ, [R0+URZ], RZ ;  /* 0x000000ff00ff79a7 */ /* 0x0005e600081004ff */
[----:B------:R-:W-:Y:S04]  /*43d0*/  @UP3 UMOV UR29, UR4 ;  /* 0x00000004001d3c82 */ /* 0x000fe80008000000 */
[----:B------:R-:W-:Y:S04]  /*43e0*/  @UP3 UMOV UR14, UR7 ;  /* 0x00000007000e3c82 */ /* 0x000fe80008000000 */
[----:B------:R-:W-:Y:S01]  /*43f0*/  @UP3 UMOV UR13, UR5 ;  /* 0x00000005000d3c82 */ /* 0x000fe20008000000 */
[----:B------:R-:W-:Y:S05]  /*4400*/  BRA.U !UP0, `(.L_x_75) ;  /* 0x0000000108c07547 */ /* 0x000fea000b800000 */
[----:B------:R-:W-:Y:S02]  /*4410*/  UIMAD.WIDE.U32 UR10, UR13, UR55, URZ ;  /* 0x000000370d0a72a5 */ /* 0x000fe4000f8e00ff */
[----:B------:R-:W-:Y:S02]  /*4420*/  UP2UR UR12, UPR, URZ, 0x4 ;  /* 0x00000004ff0c7883 */ /* 0x000fe40008000000 */
[----:B------:R-:W-:Y:S02]  /*4430*/  UISETP.NE.AND UP2, UPT, UR54, 0x1, UPT ;  /* 0x000000013600788c */ /* 0x000fe4000bf45270 */
[----:B------:R-:W-:Y:S02]  /*4440*/  UIMAD.WIDE.U32 UR16, UR14, UR52, URZ ;  /* 0x000000340e1072a5 */ /* 0x000fe4000f8e00ff */
[----:B------:R-:W-:Y:S02]  /*4450*/  USEL UR4, UR37, UR45, !UP2 ;  /* 0x0000002d25047287 */ /* 0x000fe4000d000000 */
[----:B------:R-:W-:Y:S02]  /*4460*/  UISETP.NE.AND UP0, UPT, UR15, 0x1, UPT ;  /* 0x000000010f00788c */ /* 0x000fe4000bf05270 */
[----:B------:R-:W-:Y:S02]  /*4470*/  UP2UR UR20, UPR, URZ, 0x2 ;  /* 0x00000002ff147883 */ /* 0x000fe40008000000 */
[----:B------:R-:W-:Y:S02]  /*4480*/  UISETP.NE.AND UP1, UPT, UR43, 0x1, UPT ;  /* 0x000000012b00788c */ /* 0x000fe4000bf25270 */
[----:B-1----:R-:W-:Y:S02]  /*4490*/  UIMAD.WIDE.U32 UR18, UR4, UR22, URZ ;  /* 0x00000016041272a5 */ /* 0x002fe4000f8e00ff */
[----:B------:R-:W-:Y:S01]  /*44a0*/  USEL UR8, UR44, UR46, !UP0 ;  /* 0x0000002e2c087287 */ /* 0x000fe2000c000000 */
[----:B------:R-:W-:Y:S02]  /*44b0*/  UMOV UR5, UR11 ;  /* 0x0000000b00057c82 */ /* 0x000fe40008000000 */
[----:B------:R-:W-:Y:S02]  /*44c0*/  USHF.R.U32.HI UR7, URZ, UR50, UR5 ;  /* 0x00000032ff077299 */ /* 0x000fe40008011605 */
[----:B------:R-:W-:Y:S02]  /*44d0*/  UIMAD.WIDE.U32 UR24, UR8, UR22, URZ ;  /* 0x00000016081872a5 */ /* 0x000fe4000f8e00ff */
[----:B------:R-:W-:Y:S02]  /*44e0*/  USEL UR7, UR13, UR7, !UP2 ;  /* 0x000000070d077287 */ /* 0x000fe4000d000000 */
[----:B------:R-:W-:Y:S02]  /*44f0*/  UISETP.NE.AND UP2, UPT, UR12, URZ, UPT ;  /* 0x000000ff0c00728c */ /* 0x000fe4000bf45270 */
[----:B------:R-:W-:Y:S01]  /*4500*/  UIMAD.WIDE.U32 UR10, UR7, UR22, URZ ;  /* 0x00000016070a72a5 */ /* 0x000fe2000f8e00ff */
[----:B------:R-:W-:Y:S02]  /*4510*/  UMOV UR5, UR17 ;  /* 0x0000001100057c82 */ /* 0x000fe40008000000 */
[----:B------:R-:W-:Y:S03]  /*4520*/  USHF.R.U32.HI UR9, URZ, UR53, UR5 ;  /* 0x00000035ff097299 */ /* 0x000fe60008011605 */
[----:B------:R-:W-:Y:S02]  /*4530*/  UMOV UR5, UR19 ;  /* 0x0000001300057c82 */ /* 0x000fe40008000000 */
[----:B------:R-:W-:Y:S03]  /*4540*/  @UP1 USHF.R.U32.HI UR4, URZ, UR23, UR5 ;  /* 0x00000017ff041299 */ /* 0x000fe60008011605 */
[----:B------:R-:W-:Y:S01]  /*4550*/  UMOV UR5, UR25 ;  /* 0x0000001900057c82 */ /* 0x000fe20008000000 */
[----:B------:R-:W-:Y:S02]  /*4560*/  UIMAD UR4, UR43, UR4, URZ ;  /* 0x000000042b0472a4 */ /* 0x000fe4000f8e02ff */
[----:B------:R-:W-:Y:S02]  /*4570*/  @UP1 USHF.R.U32.HI UR8, URZ, UR23, UR5 ;  /* 0x00000017ff081299 */ /* 0x000fe40008011605 */
[----:B------:R-:W-:Y:S02]  /*4580*/  USEL UR5, UR14, UR9, !UP0 ;  /* 0x000000090e057287 */ /* 0x000fe4000c000000 */
[----:B------:R-:W-:Y:S02]  /*4590*/  UIMAD UR9, UR43, UR8, URZ ;  /* 0x000000082b0972a4 */ /* 0x000fe4000f8e02ff */
[----:B------:R-:W-:Y:S03]  /*45a0*/  UISETP.GE.AND UP0, UPT, UR7, UR4, UPT ;  /* 0x000000040700728c */ /* 0x000fe6000bf06270 */
[----:B------:R-:W-:Y:S01]  /*45b0*/  UMOV UR4, UR11 ;  /* 0x0000000b00047c82 */ /* 0x000fe20008000000 */
[----:B------:R-:W-:Y:S02]  /*45c0*/  UISETP.GE.OR UP0, UPT, UR5, UR9, UP0 ;  /* 0x000000090500728c */ /* 0x000fe40008706670 */
[----:B------:R-:W-:Y:S02]  /*45d0*/  USHF.R.U32.HI UR4, URZ, UR23, UR4 ;  /* 0x00000017ff047299 */ /* 0x000fe40008011604 */
[----:B------:R-:W-:Y:S02]  /*45e0*/  UIMAD.WIDE.U32 UR10, UR5, UR22, URZ ;  /* 0x00000016050a72a5 */ /* 0x000fe4000f8e00ff */
[----:B------:R-:W-:Y:S04]  /*45f0*/  USEL UR12, UR7, UR4, !UP1 ;  /* 0x00000004070c7287 */ /* 0x000fe8000c800000 */
[----:B------:R-:W-:Y:S01]  /*4600*/  UIADD3 UR9, UPT, UPT, -UR12, URZ, URZ ;  /* 0x000000ff0c097290 */ /* 0x000fe2000fffe1ff */
[----:B------:R-:W-:Y:S02]  /*4610*/  @!UP0 UMOV UR4, UR11 ;  /* 0x0000000b00048c82 */ /* 0x000fe40008000000 */
[----:B------:R-:W-:Y:S02]  /*4620*/  @!UP0 USHF.R.U32.HI UR4, URZ, UR23, UR4 ;  /* 0x00000017ff048299 */ /* 0x000fe40008011604 */
[----:B------:R-:W-:Y:S02]  /*4630*/  UIMAD UR9, UR43, UR9, UR7 ;  /* 0x000000092b0972a4 */ /* 0x000fe4000f8e0207 */
[----:B------:R-:W-:Y:S02]  /*4640*/  @!UP0 USEL UR4, UR5, UR4, !UP1 ;  /* 0x0000000405048287 */ /* 0x000fe4000c800000 */
[----:B------:R-:W-:Y:S02]  /*4650*/  UISETP.NE.AND UP1, UPT, UR20, URZ, UPT ;  /* 0x000000ff1400728c */ /* 0x000fe4000bf25270 */
[----:B------:R-:W-:Y:S02]  /*4660*/  @!UP0 UIMAD UR8, UR8, UR9, UR4 ;  /* 0x00000009080882a4 */ /* 0x000fe4000f8e0204 */
[----:B------:R-:W-:Y:S02]  /*4670*/  @!UP0 UIADD3 UR10, UPT, UPT, UR12, -UR4, URZ ;  /* 0x800000040c0a8290 */ /* 0x000fe4000fffe0ff */
[----:B------:R-:W-:Y:S02]  /*4680*/  UIADD3 UR9, UPT, UPT, -UR7, URZ, URZ ;  /* 0x000000ff07097290 */ /* 0x000fe4000fffe1ff */
[----:B------:R-:W-:Y:S02]  /*4690*/  UIADD3 UR4, UPT, UPT, -UR5, URZ, URZ ;  /* 0x000000ff05047290 */ /* 0x000fe4000fffe1ff */
[----:B------:R-:W-:Y:S03]  /*46a0*/  @!UP0 UIMAD UR7, UR10, UR43, UR5 ;  /* 0x0000002b0a0782a4 */ /* 0x000fe6000f8e0205 */
[----:B------:R-:W-:Y:S01]  /*46b0*/  @!UP0 UMOV UR5, UR8 ;  /* 0x0000000800058c82 */ /* 0x000fe20008000000 */
[----:B------:R-:W-:Y:S02]  /*46c0*/  UIMAD UR8, UR15, UR4, UR14 ;  /* 0x000000040f0872a4 */ /* 0x000fe4000f8e020e */
[----:B------:R-:W-:Y:S02]  /*46d0*/  UIMAD UR4, UR54, UR9, UR13 ;  /* 0x00000009360472a4 */ /* 0x000fe4000f8e020d */
[----:B------:R-:W-:Y:S02]  /*46e0*/  UIMAD UR14, UR5, UR15, UR8 ;  /* 0x0000000f050e72a4 */ /* 0x000fe4000f8e0208 */
[----:B------:R-:W-:Y:S11]  /*46f0*/  UIMAD UR13, UR7, UR54, UR4 ;  /* 0x00000036070d72a4 */ /* 0x000ff6000f8e0204 */
[----:B------:R-:W-:Y:S01]  /*4700*/  @!UPT UIADD3 URZ, UPT, UPT, URZ, URZ, URZ ;  /* 0x000000fffffff290 */ /* 0x000fe2000fffe0ff */
.L_x_75:
[----:B------:R-:W3:Y:S01]  /*4710*/  @!UP4 LDCU.128 UR16, c[0x0][0xb10] ;  /* 0x00016200ff10c7ac */ /* 0x000ee20008000c00 */
[----:B------:R-:W-:Y:S04]  /*4720*/  ISETP.NE.U32.AND P0, PT, RZ, UR40, PT ;  /* 0x00000028ff007c0c */ /* 0x000fe8000bf05070 */
[----:B------:R-:W-:Y:S01]  /*4730*/  ISETP.NE.AND.EX P0, PT, RZ, UR41, PT, P0 ;  /* 0x00000029ff007c0c */ /* 0x000fe2000bf05300 */
[----:B------:R-:W4:Y:S01]  /*4740*/  @!UP4 LDCU UR5, c[0x0][0xb0c] ;  /* 0x00016180ff05c7ac */ /* 0x000f220008000800 */
[----:B---3--:R-:W-:Y:S02]  /*4750*/  UIMAD.WIDE.U32 UR8, UR14, UR16, URZ ;  /* 0x000000100e0872a5 */ /* 0x008fe4000f8e00ff */
[----:B------:R-:W-:Y:S05]  /*4760*/  UIMAD.WIDE.U32 UR10, UR13, UR19, URZ ;  /* 0x000000130d0a72a5 */ /* 0x000fea000f8e00ff */
[----:B------:R-:W-:Y:S01]  /*4770*/  @!UP4 UMOV UR4, UR9 ;  /* 0x000000090004cc82 */ /* 0x000fe20008000000 */
[----:B----4-:R-:W-:Y:S02]  /*4780*/  @!UP4 UISETP.NE.AND UP0, UPT, UR5, 0x1, UPT ;  /* 0x000000010500c88c */ /* 0x010fe4000bf05270 */
[----:B------:R-:W-:Y:S01]  /*4790*/  @!UP4 USHF.R.U32.HI UR4, URZ, UR17, UR4 ;  /* 0x00000011ff04c299 */ /* 0x000fe20008011604 */
[----:B------:R-:W-:Y:S03]  /*47a0*/  @!UP4 UMOV UR7, UR11 ;  /* 0x0000000b0007cc82 */ /* 0x000fe60008000000 */
[----:B------:R-:W-:Y:S02]  /*47b0*/  @!UP4 USEL UR8, UR14, UR4, !UP0 ;  /* 0x000000040e08c287 */ /* 0x000fe4000c000000 */
[----:B------:R-:W-:Y:S05]  /*47c0*/  @!UP4 UISETP.NE.AND UP0, UPT, UR18, 0x1, UPT ;  /* 0x000000011200c88c */ /* 0x000fea000bf05270 */
[----:B------:R-:W3:Y:S02]  /*47d0*/  @!UP4 LDCU UR4, c[0x0][0xb20] ;  /* 0x00016400ff04c7ac */ /* 0x000ee40008000800 */
[----:B---3--:R-:W-:Y:S04]  /*47e0*/  @!UP4 USHF.R.U32.HI UR7, URZ, UR4, UR7 ;  /* 0x00000004ff07c299 */ /* 0x008fe80008011607 */
[----:B------:R-:W-:Y:S04]  /*47f0*/  @!UP4 USEL UR7, UR13, UR7, !UP0 ;  /* 0x000000070d07c287 */ /* 0x000fe8000c000000 */
[----:B------:R-:W-:Y:S02]  /*4800*/  @!UP4 UIADD3 UR4, UPT, UPT, -UR8, UR7, URZ ;  /* 0x000000070804c290 */ /* 0x000fe4000fffe1ff */
[----:B------:R-:W-:Y:S02]  /*4810*/  @!UP4 UIADD3 UR7, UPT, UPT, UR8, -UR7, URZ ;  /* 0x800000070807c290 */ /* 0x000fe4000fffe0ff */
[----:B------:R-:W-:Y:S02]  /*4820*/  @!UP4 UIMAD UR14, UR4, UR5, UR14 ;  /* 0x00000005040ec2a4 */ /* 0x000fe4000f8e020e */
[----:B------:R-:W-:Y:S01]  /*4830*/  @!UP4 UIMAD UR13, UR7, UR18, UR13 ;  /* 0x00000012070dc2a4 */ /* 0x000fe2000f8e020d */
[----:B------:R-:W-:Y:S11]  /*4840*/  BRA.U UP1, `(.L_x_76) ;  /* 0x0000000101107547 */ /* 0x000ff6000b800000 */
[----:B--2---:R-:W-:Y:S04]  /*4850*/  MOV R0, UR49 ;  /* 0x0000003100007c02 */ /* 0x004fe80008000f00 */
[----:B------:R-:W-:Y:S04]  /*4860*/  SHF.L.U32 R3, R0, 0x1f, RZ ;  /* 0x0000001f00037819 */ /* 0x000fe800000006ff */
[----:B------:R-:W2:Y:S02]  /*4870*/  SYNCS.PHASECHK.TRANS64.TRYWAIT P1, [UR6+0x58], R3 ;  /* 0x00005803ff0075a7 */ /* 0x000ea40008021106 */
[----:B--2---:R-:W-:Y:S05]  /*4880*/  @!P1 BRA `(.L_x_77) ;  /* 0x0000004000389947 */ /* 0x004fea0003800000 */
.L_x_76:
[----:B------:R-:W-:Y:S05]  /*4890*/  BRA.U !UP6, `(.L_x_78) ;  /* 0x000000010e387547 */ /* 0x000fea000b800000 */
[----:B------:R-:W-:Y:S01]  /*48a0*/  UPLOP3.LUT UP2, UPT, UPT, UPT, UP5, 0x80, 0x8 ;  /* 0x000000000008789c */ /* 0x000fe20003f4f050 */
[----:B--2---:R-:W-:Y:S01]  /*48b0*/  HFMA2 R0, -RZ, RZ, 0, 5.9604644775390625e-08 ;  /* 0x00000001ff007431 */ /* 0x004fe200000001ff */
[----:B------:R-:W2:Y:S01]  /*48c0*/  LDCU.64 UR8, c[0x0][0x358] ;  /* 0x00006b00ff0877ac */ /* 0x000ea20008000a00 */
[----:B------:R-:W-:Y:S03]  /*48d0*/  IMAD.MOV.U32 R182, RZ, RZ, 0x1 ;  /* 0x00000001ffb67424 */ /* 0x000fe600078e00ff */
[----:B------:R-:W-:Y:S05]  /*48e0*/  PLOP3.LUT P1, PT, PT, PT, UP2, 0x80, 0x8 ;  /* 0x000000000008781c */ /* 0x000fea0003f2f028 */
[----:B------:R-:W3:Y:S01]  /*48f0*/  @UP2 LDCU.64 UR4, c[0x0][0x888] ;  /* 0x00011100ff0427ac */ /* 0x000ee20008000a00 */
[----:B------:R-:W-:Y:S07]  /*4900*/  @UP2 UIMAD UR7, UR36, UR40, URZ ;  /* 0x00000028240722a4 */ /* 0x000fee000f8e02ff */
[----:B------:R-:W-:Y:S01]  /*4910*/  @!P1 PRMT R182, R0, 0x7610, R182 ;  /* 0x0000761000b69816 */ /* 0x000fe200000000b6 */
[----:B---3--:R-:W-:Y:S06]  /*4920*/  @UP2 UIMAD.WIDE UR4, UR7, 0x4, UR4 ;  /* 0x00000004070428a5 */ /* 0x008fec000f8e0204 */
[----:B------:R-:W-:Y:S01]  /*4930*/  IMAD.U32 R2, RZ, RZ, UR4 ;  /* 0x00000004ff027e24 */ /* 0x000fe2000f8e00ff */
[----:B------:R-:W-:Y:S04]  /*4940*/  MOV R3, UR5 ;  /* 0x0000000500037c02 */ /* 0x000fe80008000f00 */
[----:B------:R-:W3:Y:S01]  /*4950*/  @!UP2 LDCU UR4, c[0x0][0x880] ;  /* 0x00011000ff04a7ac */ /* 0x000ee20008000800 */
[----:B--2--5:R4:W5:Y:S02]  /*4960*/  @P1 LDG.E R91, desc[UR8][R2.64] ;  /* 0x00000008025b1981 */ /* 0x024964000c1e1900 */
[----:B---34-:R-:W-:Y:S07]  /*4970*/  @!P1 IMAD.U32 R91, RZ, RZ, UR4 ;  /* 0x00000004ff5b9e24 */ /* 0x018fee000f8e00ff */
.L_x_78:
[----:B-----5:R-:W-:Y:S01]  /*4980*/  @!P0 FSETP.EQ.AND P1, PT, R91, RZ, PT ;  /* 0x000000ff5b00820b */ /* 0x020fe20003f22000 */
[----:B------:R-:W-:Y:S01]  /*4990*/  @!UPT UIADD3 URZ, UPT, UPT, URZ, URZ, URZ ;  /* 0x000000fffffff290 */ /* 0x000fe2000fffe0ff */
[----:B------:R-:W-:Y:S11]  /*49a0*/  @!P0 BRA `(.L_x_79) ;  /* 0x0000000000148947 */ /* 0x000ff60003800000 */
[----:B------:R-:W-:Y:S02]  /*49b0*/  LOP3.LUT P0, RZ, R182, 0xff, RZ, 0xc0, !PT ;  /* 0x000000ffb6ff7812 */ /* 0x000fe4000780c0ff */
[----:B------:R-:W-:Y:S04]  /*49c0*/  PLOP3.LUT P1, PT, PT, PT, UP2, 0x80, 0x8 ;  /* 0x000000000008781c */ /* 0x000fe80003f2f028 */
[----:B------:R-:W-:Y:S07]  /*49d0*/  PLOP3.LUT P1, PT, P1, PT, PT, 0x8, 0x80 ;  /* 0x000000000080781c */ /* 0x000fee0000f2e170 */
[----:B------:R-:W-:Y:S11]  /*49e0*/  @P0 FSETP.EQ.AND P1, PT, R91, RZ, PT ;  /* 0x000000ff5b00020b */ /* 0x000ff60003f22000 */
[----:B------:R-:W-:Y:S02]  /*49f0*/  @!UPT UIADD3 URZ, UPT, UPT, URZ, URZ, URZ ;  /* 0x000000fffffff290 */ /* 0x000fe4000fffe0ff */
.L_x_79:
[----:B------:R-:W-:Y:S01]  /*4a00*/  ULEA UR7, UR21, UR6, 0x3 ;  /* 0x0000000615077291 */ /* 0x000fe2000f8e18ff */
[----:B--2---:R-:W-:Y:S02]  /*4a10*/  SHF.L.U32 R0, R11, 0x1f, RZ ;  /* 0x0000001f0b007819 */ /* 0x004fe400000006ff */
[----:B------:R-:W-:Y:S01]  /*4a20*/  ELECT P0, URZ, PT ;  /* 0x0000000000ff782f */ /* 0x000fe20003800000 */
[----:B------:R-:W-:Y:S05]  /*4a30*/  VIADD R10, R10, 0x1 ;  /* 0x000000010a0a7836 */ /* 0x000fea0000000000 */
[----:B------:R-:W2:Y:S02]  /*4a40*/  SYNCS.PHASECHK.TRANS64.TRYWAIT P2, [UR7+0x40], R0 ;  /* 0x00004000ff0075a7 */ /* 0x000ea40008041107 */
[----:B--2---:R-:W-:Y:S05]  /*4a50*/  @!P2 BRA `(.L_x_80) ;  /* 0x0000003c00dca947 */ /* 0x004fea0003800000 */
.L_x_140:
[----:B------:R-:W-:Y:S01]  /*4a60*/  UIADD3 UR33, UPT, UPT, UR7, 0x30, URZ ;  /* 0x0000003007217890 */ /* 0x000fe2000fffe0ff */
[----:B------:R-:W-:Y:S01]  /*4a70*/  PLOP3.LUT P0, PT, P1, P0, PT, 0xf2, 0x2f ;  /* 0x00000000002f781c */ /* 0x000fe20000f01e72 */
[----:B------:R-:W-:Y:S01]  /*4a80*/  UMOV UR38, 0x0 ;  /* 0x0000000000267882 */ /* 0x000fe20000000000 */
[----:B------:R-:W-:Y:S01]  /*4a90*/  UMOV UR39, 0x10000000 ;  /* 0x1000000000277882 */ /* 0x000fe20000000000 */
[----:B------:R-:W-:Y:S01]  /*4aa0*/  UMOV UR28, UR36 ;  /* 0x00000024001c7c82 */ /* 0x000fe20008000000 */
[----:B------:R-:W-:Y:S01]  /*4ab0*/  UMOV UR12, UR36 ;  /* 0x00000024000c7c82 */ /* 0x000fe20008000000 */
[----:B------:R-:W-:Y:S01]  /*4ac0*/  UMOV UR20, UR36 ;  /* 0x0000002400147c82 */ /* 0x000fe20008000000 */
[----:B------:R-:W-:Y:S01]  /*4ad0*/  UMOV UR25, UR33 ;  /* 0x0000002100197c82 */ /* 0x000fe20008000000 */
[----:B------:R-:W-:Y:S01]  /*4ae0*/  UMOV UR9, UR33 ;  /* 0x0000002100097c82 */ /* 0x000fe20008000000 */
[----:B------:R-:W-:Y:S05]  /*4af0*/  UMOV UR17, UR33 ;  /* 0x0000002100117c82 */ /* 0x000fea0008000000 */
[----:B------:R-:W-:Y:S01]  /*4b00*/  @!P0 IADD3 R2, P1, PT, R12, 0x580, RZ ;  /* 0x000005800c028810 */ /* 0x000fe20007f3e0ff */
[----:B------:R-:W-:Y:S01]  /*4b10*/  VOTEU.ALL UP1, P0 ;  /* 0x0000000000ff7886 */ /* 0x000fe20000020000 */
[----:B------:R-:W-:Y:S02]  /*4b20*/  VOTEU.ALL UP0, P0 ;  /* 0x0000000000ff7886 */ /* 0x000fe40000000000 */
[----:B------:R-:W-:Y:S01]  /*4b30*/  @!P0 R2UR UR5, R2 ;  /* 0x00000000020582ca */ /* 0x000fe200000e0000 */
[----:B--2---:R-:W-:Y:S01]  /*4b40*/  @!P0 IMAD.X R0, RZ, RZ, R13, P1 ;  /* 0x000000ffff008224 */ /* 0x004fe200008e060d */
[----:B------:R-:W-:Y:S01]  /*4b50*/  ISETP.NE.AND P1, PT, R10, 0x2, PT ;  /* 0x000000020a00780c */ /* 0x000fe20003f25270 */
[----:B------:R-:W-:Y:S02]  /*4b60*/  @!UP0 USHF.L.U32 UR35, UR47, 0x6, URZ ;  /* 0x000000062f238899 */ /* 0x000fe400080006ff */
[----:B------:R-:W-:Y:S01]  /*4b70*/  @!UP0 UIMAD UR34, UR48, 0xa0, URZ ;  /* 0x000000a0302288a4 */ /* 0x000fe2000f8e02ff */
[----:B------:R-:W-:Y:S01]  /*4b80*/  @!P0 R2UR UR4, R0 ;  /* 0x00000000000482ca */ /* 0x000fe200000e0000 */
[----:B------:R-:W-:Y:S01]  /*4b90*/  UIADD3 UR48, UPT, UPT, UR13, UR60, URZ ;  /* 0x0000003c0d307290 */ /* 0x000fe2000fffe0ff */
[----:B------:R-:W-:Y:S01]  /*4ba0*/  SEL R0, RZ, 0x1, P1 ;  /* 0x00000001ff007807 */ /* 0x000fe20000800000 */
[----:B------:R-:W-:Y:S01]  /*4bb0*/  @!UP0 UIADD3 UR26, UPT, UPT, UR34, 0x20, URZ ;  /* 0x00000020221a8890 */ /* 0x000fe2000fffe0ff */
[----:B------:R-:W-:Y:S01]  /*4bc0*/  SEL R10, R10, RZ, P1 ;  /* 0x000000ff0a0a7207 */ /* 0x000fe20000800000 */
[----:B------:R-:W-:Y:S01]  /*4bd0*/  @!UP0 UIADD3 UR10, UPT, UPT, UR34, 0x40, URZ ;  /* 0x00000040220a8890 */ /* 0x000fe2000fffe0ff */
[----:B------:R-:W-:Y:S01]  /*4be0*/  LOP3.LUT R9, R9, R0, RZ, 0x3c, !PT ;  /* 0x0000000009097212 */ /* 0x000fe200078e3cff */
[----:B------:R-:W-:Y:S01]  /*4bf0*/  IMAD.U32 R2, RZ, RZ, UR5 ;  /* 0x00000005ff027e24 */ /* 0x000fe2000f8e00ff */
[----:B------:R-:W-:Y:S01]  /*4c00*/  UMOV UR27, UR35 ;  /* 0x00000023001b7c82 */ /* 0x000fe20008000000 */
[----:B------:R-:W-:Y:S01]  /*4c10*/  UMOV UR11, UR35 ;  /* 0x00000023000b7c82 */ /* 0x000fe20008000000 */
[----:B------:R-:W-:Y:S02]  /*4c20*/  @!UP0 UIADD3 UR18, UPT, UPT, UR34, 0x60, URZ ;  /* 0x0000006022128890 */ /* 0x000fe4000fffe0ff */
[----:B------:R-:W-:Y:S01]  /*4c30*/  @!P0 R2UR UR30, R2 ;  /* 0x00000000021e82ca */ /* 0x000fe200000e0000 */
[----:B------:R-:W-:Y:S01]  /*4c40*/  IMAD.U32 R3, RZ, RZ, UR4 ;  /* 0x00000004ff037e24 */ /* 0x000fe2000f8e00ff */
[----:B------:R-:W-:Y:S01]  /*4c50*/  @!UP0 UIMAD UR4, UR21, 0x5000, UR6 ;  /* 0x00005000150488a4 */ /* 0x000fe2000f8e0206 */
[----:B------:R-:W-:Y:S01]  /*4c60*/  UMOV UR19, UR35 ;  /* 0x0000002300137c82 */ /* 0x000fe20008000000 */
[----:B------:R-:W-:Y:S02]  /*4c70*/  UIADD3 UR47, UPT, UPT, UR14, UR61, URZ ;  /* 0x0000003d0e2f7290 */ /* 0x000fe4000fffe0ff */
[----:B------:R-:W-:Y:S01]  /*4c80*/  @!P0 R2UR UR31, R3 ;  /* 0x00000000031f82ca */ /* 0x000fe200000e0000 */
[----:B------:R-:W-:Y:S02]  /*4c90*/  @!UP0 UIADD3 UR32, UPT, UPT, UR4, 0x200, URZ ;  /* 0x0000020004208890 */ /* 0x000fe4000fffe0ff */
[----:B------:R-:W-:Y:S02]  /*4ca0*/  @!UP0 UIADD3 UR24, UPT, UPT, UR4, 0x1200, URZ ;  /* 0x0000120004188890 */ /* 0x000fe4000fffe0ff */
[----:B------:R-:W-:Y:S02]  /*4cb0*/  @!UP0 UIADD3 UR8, UPT, UPT, UR4, 0x2200, URZ ;  /* 0x0000220004088890 */ /* 0x000fe4000fffe0ff */
[----:B------:R-:W-:Y:S06]  /*4cc0*/  @!UP0 UIADD3 UR16, UPT, UPT, UR4, 0x3200, URZ ;  /* 0x0000320004108890 */ /* 0x000fec000fffe0ff */
[----:B------:R2:W-:Y:S01]  /*4cd0*/  @!UP1 UTMALDG.3D [UR32], [UR30], desc[UR38] ;  /* 0x000026201e0095b4 */ /* 0x0005e20008011000 */
[----:B------:R-:W-:Y:S05]  /*4ce0*/  VOTEU.ALL UP1, P0 ;  /* 0x0000000000ff7886 */ /* 0x000fea0000020000 */
[----:B------:R-:W-:Y:S01]  /*4cf0*/  @!UP1 UTMALDG.3D [UR24], [UR30], desc[UR38] ;  /* 0x000026181e0095b4 */ /* 0x000fe20008011000 */
[----:B------:R-:W-:Y:S05]  /*4d00*/  VOTEU.ALL UP1, P0 ;  /* 0x0000000000ff7886 */ /* 0x000fea0000020000 */
[----:B------:R3:W-:Y:S01]  /*4d10*/  @!UP1 UTMALDG.3D [UR8], [UR30], desc[UR38] ;  /* 0x000026081e0095b4 */ /* 0x0007e20008011000 */
[----:B------:R-:W-:Y:S01]  /*4d20*/  UPLOP3.LUT UP1, UPT, UPT, UPT, UPT, 0x80, 0x8 ;  /* 0x000000000008789c */ /* 0x000fe20003f2f070 */
[----:B--2---:R-:W-:Y:S01]  /*4d30*/  UMOV UR36, UR29 ;  /* 0x0000001d00247c82 */ /* 0x004fe20008000000 */
[----:B---3--:R-:W-:Y:S02]  /*4d40*/  @!UP0 UIADD3 UR10, UPT, UPT, UR34, 0x80, URZ ;  /* 0x00000080220a8890 */ /* 0x008fe4000fffe0ff */
[----:B------:R-:W-:Y:S01]  /*4d50*/  @!UP0 UIADD3 UR8, UPT, UPT, UR4, 0x4200, URZ ;  /* 0x0000420004088890 */ /* 0x000fe2000fffe0ff */
[----:B------:R-:W-:Y:S01]  /*4d60*/  VOTEU.ALL UP0, P0 ;  /* 0x0000000000ff7886 */ /* 0x000fe20000000000 */
[----:B------:R-:W-:Y:S04]  /*4d70*/  UIADD3 UR4, UPT, UPT, UR21, 0x1, URZ ;  /* 0x0000000115047890 */ /* 0x000fe8000fffe0ff */
[----:B------:R2:W-:Y:S01]  /*4d80*/  @!UP0 UTMALDG.3D [UR16], [UR30], desc[UR38] ;  /* 0x000026101e0085b4 */ /* 0x0005e20008011000 */
[----:B------:R-:W-:Y:S04]  /*4d90*/  UISETP.NE.AND UP0, UPT, UR4, 0x2, UPT ;  /* 0x000000020400788c */ /* 0x000fe8000bf05270 */
[----:B------:R-:W-:Y:S02]  /*4da0*/  USEL UR5, URZ, 0x1, UP0 ;  /* 0x00000001ff057887 */ /* 0x000fe40008000000 */
[----:B------:R-:W-:Y:S02]  /*4db0*/  USEL UR21, UR4, URZ, UP0 ;  /* 0x000000ff04157287 */ /* 0x000fe40008000000 */
[----:B------:R-:W-:Y:S01]  /*4dc0*/  VOTEU.ALL UP0, P0 ;  /* 0x0000000000ff7886 */ /* 0x000fe20000000000 */
[----:B------:R-:W-:Y:S01]  /*4dd0*/  UPRMT UR4, UR42, 0x654, UR33 ;  /* 0x000006542a047896 */ /* 0x000fe20008000021 */
[----:B------:R-:W-:Y:S03]  /*4de0*/  LOP3.LUT R11, R11, UR5, RZ, 0x3c, !PT ;  /* 0x000000050b0b7c12 */ /* 0x000fe6000f8e3cff */
[----:B------:R2:W-:Y:S01]  /*4df0*/  @!UP0 UTMALDG.3D [UR8], [UR30], desc[UR38] ;  /* 0x000026081e0085b4 */ /* 0x0005e20008011000 */
[----:B------:R2:W-:Y:S04]  /*4e00*/  @!P0 SYNCS.ARRIVE.TRANS64.RED.A0TR RZ, [UR7+0x30], R8 ;  /* 0x00003008ffff89a7 */ /* 0x0005e80008300407 */
[----:B------:R-:W-:Y:S01]  /*4e10*/  SYNCS.ARRIVE.TRANS64.RED.A1T0 RZ, [UR4], RZ ;  /* 0x000000ffffff79a7 */ /* 0x000fe20008100404 */
[----:B------:R-:W-:Y:S05]  /*4e20*/  BRA.U UP3, `(.L_x_81) ;  /* 0xfffffff103fc7547 */ /* 0x000fea000b83ffff */
[----:B------:R-:W-:Y:S01]  /*4e30*/  UIADD3 UR6, UPT, UPT, UR6, 0x40, URZ ;  /* 0x0000004006067890 */ /* 0x000fe2000fffe0ff */
[----:B------:R-:W-:-:S03]  /*4e40*/  SHF.L.U32 R3, R11, 0x1f, RZ ;  /* 0x0000001f0b037819 */ /* 0x000fc600000006ff */
[----:B------:R-:W-:-:S09]  /*4e50*/  ULEA UR4, UR21, UR6, 0x3 ;  /* 0x0000000615047291 */ /* 0x000fd2000f8e18ff */
[----:B------:R-:W3:Y:S02]  /*4e60*/  SYNCS.PHASECHK.TRANS64.TRYWAIT P0, [UR4], R3 ;  /* 0x00000003ff0075a7 */ /* 0x000ee40008001104 */
[----:B---3--:R-:W-:Y:S05]  /*4e70*/  @!P0 BRA `(.L_x_82) ;  /* 0x0000003800ec8947 */ /* 0x008fea0003800000 */
.L_x_142:
[----:B------:R-:W-:-:S04]  /*4e80*/  UIADD3 UR4, UPT, UPT, UR21, 0x1, URZ ;  /* 0x0000000115047890 */ /* 0x000fc8000fffe0ff */
[----:B------:R-:W-:-:S04]  /*4e90*/  UISETP.NE.AND UP0, UPT, UR4, 0x2, UPT ;  /* 0x000000020400788c */ /* 0x000fc8000bf05270 */
[----:B------:R-:W-:Y:S02]  /*4ea0*/  USEL UR5, URZ, 0x1, UP0 ;  /* 0x00000001ff057887 */ /* 0x000fe40008000000 */
[----:B------:R-:W-:-:S04]  /*4eb0*/  USEL UR4, UR4, URZ, UP0 ;  /* 0x000000ff04047287 */ /* 0x000fc80008000000 */
[----:B------:R-:W-:Y:S01]  /*4ec0*/  ULEA UR4, UR4, UR6, 0x3 ;  /* 0x0000000604047291 */ /* 0x000fe2000f8e18ff */
[----:B---3--:R-:W-:-:S04]  /*4ed0*/  LOP3.LUT R3, R11, UR5, RZ, 0x3c, !PT ;  /* 0x000000050b037c12 */ /* 0x008fc8000f8e3cff */
[----:B------:R-:W-:Y:S01]  /*4ee0*/  SHF.L.U32 R3, R3, 0x1f, RZ ;  /* 0x0000001f03037819 */ /* 0x000fe200000006ff */
[----:B------:R-:W-:-:S07]  /*4ef0*/  IMAD.U32 R0, RZ, RZ, UR4 ;  /* 0x00000004ff007e24 */ /* 0x000fce000f8e00ff */
.L_x_83:
[----:B---3--:R3:W4:Y:S02]  /*4f00*/  SYNCS.PHASECHK.TRANS64.TRYWAIT P0, [R0+URZ], R3 ;  /* 0x00000003000075a7 */ /* 0x00872400080011ff */
[----:B----4-:R-:W-:Y:S05]  /*4f10*/  @!P0 NANOSLEEP.SYNCS 0x989680 ;  /* 0x009896800000895d */ /* 0x010fea0003900000 */
[----:B------:R-:W4:Y:S02]  /*4f20*/  @!P0 SYNCS.PHASECHK.TRANS64 P0, [R0+URZ], R3 ;  /* 0x00000003000085a7 */ /* 0x000f2400080010ff */
[----:B-12-4-:R-:W-:Y:S05]  /*4f30*/  @P0 EXIT ;  /* 0x000000000000094d */ /* 0x016fea0003800000 */
[----:B------:R-:W-:Y:S05]  /*4f40*/  BRA `(.L_x_83) ;  /* 0xfffffffc00ec7947 */ /* 0x000fea000383ffff */
.L_x_73:
[----:B------:R-:W-:-:S06]  /*4f50*/  UISETP.GE.AND UP0, UPT, UR20, 0x4, UPT ;  /* 0x000000041400788c */ /* 0x000fcc000bf06270 */
[----:B------:R-:W-:-:S13]  /*4f60*/  PLOP3.LUT P0, PT, PT, PT, UP0, 0x80, 0x8 ;  /* 0x000000000008781c */ /* 0x000fda0003f0f008 */
[----:B-1----:R-:W-:Y:S05]  /*4f70*/  @!P0 EXIT ;  /* 0x000000000000894d */ /* 0x002fea0003800000 */
[----:B------:R-:W-:Y:S01]  /*4f80*/  BAR.SYNC.DEFER_BLOCKING 0x6, 0xa0 ;  /* 0x0182800000007b1d */ /* 0x000fe20000010000 */
[C---:B------:R-:W-:Y:S01]  /*4f90*/  IMAD.SHL.U32 R5, R198.reuse, 0x20, RZ ;  /* 0x00000020c6057824 */ /* 0x040fe200078e00ff */
[----:B------:R-:W-:Y:S01]  /*4fa0*/  SHF.R.U32.HI R6, RZ, 0x1, R198 ;  /* 0x00000001ff067819 */ /* 0x000fe200000116c6 */
[C---:B------:R-:W-:Y:S01]  /*4fb0*/  IMAD.SHL.U32 R2, R198.reuse, 0x10, RZ ;  /* 0x00000010c6027824 */ /* 0x040fe200078e00ff */
[C---:B------:R-:W-:Y:S01]  /*4fc0*/  LOP3.LUT P0, RZ, R198.reuse, 0x4, RZ, 0xc0, !PT ;  /* 0x00000004c6ff7812 */ /* 0x040fe2000780c0ff */
[----:B------:R-:W-:Y:S01]  /*4fd0*/  IMAD.SHL.U32 R173, R198, 0x4, RZ ;  /* 0x00000004c6ad7824 */ /* 0x000fe200078e00ff */
[----:B------:R-:W-:Y:S02]  /*4fe0*/  UMOV UR45, 0x400 ;  /* 0x00000400002d7882 */ /* 0x000fe40000000000 */
[----:B------:R-:W1:Y:S01]  /*4ff0*/  LDC.64 R178, c[0x0][0x888] ;  /* 0x00022200ffb27b82 */ /* 0x000e620000000a00 */
[----:B------:R-:W-:Y:S01]  /*5000*/  ULEA UR45, UR42, UR45, 0x18 ;  /* 0x0000002d2a2d7291 */ /* 0x000fe2000f8ec0ff */
[----:B------:R-:W-:Y:S01]  /*5010*/  LOP3.LUT R4, R5, 0xc0, RZ, 0xc0, !PT ;  /* 0x000000c005047812 */ /* 0x000fe200078ec0ff */
[----:B------:R-:W-:Y:S01]  /*5020*/  IMAD.MOV.U32 R197, RZ, RZ, 0x10 ;  /* 0x00000010ffc57424 */ /* 0x000fe200078e00ff */
[----:B------:R-:W-:Y:S01]  /*5030*/  LOP3.LUT R2, R2, 0x600, RZ, 0xc0, !PT ;  /* 0x0000060002027812 */ /* 0x000fe200078ec0ff */
[----:B------:R-:W-:Y:S01]  /*5040*/  IMAD.MOV.U32 R196, RZ, RZ, 0x1 ;  /* 0x00000001ffc47424 */ /* 0x000fe200078e00ff */
[----:B------:R-:W-:Y:S01]  /*5050*/  LOP3.LUT R173, R4, 0x18, R173, 0xf8, !PT ;  /* 0x0000001804ad7812 */ /* 0x000fe200078ef8ad */
[----:B------:R-:W-:Y:S01]  /*5060*/  IMAD.U32 R4, R198, 0x10000, RZ ;  /* 0x00010000c6047824 */ /* 0x000fe200078e00ff */
[----:B------:R-:W2:Y:S01]  /*5070*/  LDC.64 R180, c[0x0][0x890] ;  /* 0x00022400ffb47b82 */ /* 0x000ea20000000a00 */
[----:B------:R-:W-:Y:S01]  /*5080*/  LOP3.LUT R2, R2, 0x20, R5, 0xf8, !PT ;  /* 0x0000002002027812 */ /* 0x000fe200078ef805 */
[----:B------:R-:W-:Y:S01]  /*5090*/  IMAD.MOV.U32 R88, RZ, RZ, RZ ;  /* 0x000000ffff587224 */ /* 0x000fe200078e00ff */
[----:B------:R-:W-:-:S02]  /*50a0*/  LOP3.LUT R173, R173, 0x8, R6, 0x78, !PT ;  /* 0x00000008adad7812 */ /* 0x000fc400078e7806 */
[----:B------:R-:W-:Y:S02]  /*50b0*/  CS2R R194, SRZ ;  /* 0x0000000000c27805 */ /* 0x000fe4000001ff00 */
[----:B------:R-:W-:Y:S02]  /*50c0*/  LOP3.LUT R6, R2, 0x100, R5, 0xf8, !PT ;  /* 0x0000010002067812 */ /* 0x000fe400078ef805 */
[----:B------:R-:W-:Y:S02]  /*50d0*/  CS2R R192, SRZ ;  /* 0x0000000000c07805 */ /* 0x000fe4000001ff00 */
[----:B------:R-:W-:Y:S01]  /*50e0*/  LOP3.LUT R2, R4, 0x600000, RZ, 0xc0, !PT ;  /* 0x0060000004027812 */ /* 0x000fe200078ec0ff */
[----:B------:R-:W3:Y:S01]  /*50f0*/  LDC.64 R176, c[0x0][0x8b0] ;  /* 0x00022c00ffb07b82 */ /* 0x000ee20000000a00 */
[----:B------:R-:W4:Y:S01]  /*5100*/  LDS R3, [UR45+0x110] ;  /* 0x0001102dff037984 */ /* 0x000f220008000800 */
[----:B------:R-:W-:Y:S01]  /*5110*/  LOP3.LUT R173, R6, R173, RZ, 0xfc, !PT ;  /* 0x000000ad06ad7212 */ /* 0x000fe200078efcff */
[----:B------:R-:W1:Y:S01]  /*5120*/  LDCU UR51, c[0x0][0x370] ;  /* 0x00006e00ff3377ac */ /* 0x000e620008000800 */
[----:B------:R-:W-:-:S02]  /*5130*/  LOP3.LUT R198, R198, 0x60, RZ, 0xc0, !PT ;  /* 0x00000060c6c67812 */ /* 0x000fc400078ec0ff */
[----:B------:R-:W-:Y:S01]  /*5140*/  SEL R197, R197, 0xfffffff0, !P0 ;  /* 0xfffffff0c5c57807 */ /* 0x000fe20004000000 */
[----:B------:R-:W1:Y:S01]  /*5150*/  LDCU UR44, c[0x0][0xb0c] ;  /* 0x00016180ff2c77ac */ /* 0x000e620008000800 */
[----:B------:R-:W1:Y:S01]  /*5160*/  LDC.64 R174, c[0x0][0x8a8] ;  /* 0x00022a00ffae7b82 */ /* 0x000e620000000a00 */
[----:B------:R-:W1:Y:S01]  /*5170*/  LDCU UR39, c[0x0][0xb30] ;  /* 0x00016600ff2777ac */ /* 0x000e620008000800 */
[----:B------:R-:W1:Y:S01]  /*5180*/  LDCU.64 UR58, c[0x0][0x888] ;  /* 0x00011100ff3a77ac */ /* 0x000e620008000a00 */
[----:B------:R-:W1:Y:S01]  /*5190*/  LDCU.64 UR40, c[0x0][0xb28] ;  /* 0x00016500ff2877ac */ /* 0x000e620008000a00 */
[----:B------:R-:W1:Y:S01]  /*51a0*/  LDCU.128 UR52, c[0x0][0xb10] ;  /* 0x00016200ff3477ac */ /* 0x000e620008000c00 */
[----:B------:R-:W1:Y:S01]  /*51b0*/  LDCU UR50, c[0x0][0x374] ;  /* 0x00006e80ff3277ac */ /* 0x000e620008000800 */
[----:B------:R-:W-:Y:S01]  /*51c0*/  UIADD3 UR62, UPT, UPT, UR45, 0x200, URZ ;  /* 0x000002002d3e7890 */ /* 0x000fe2000fffe0ff */
[----:B------:R-:W-:Y:S01]  /*51d0*/  UMOV UR46, URZ ;  /* 0x000000ff002e7c82 */ /* 0x000fe20008000000 */
[----:B------:R-:W-:Y:S01]  /*51e0*/  UMOV UR49, URZ ;  /* 0x000000ff00317c82 */ /* 0x000fe20008000000 */
[----:B--2-4-:R-:W-:-:S09]  /*51f0*/  IMAD.IADD R2, R3, 0x1, R2 ;  /* 0x0000000103027824 */ /* 0x014fd200078e0202 */
.L_x_107:
[----:B------:R-:W-:Y:S02]  /*5200*/  LEA R8, R192, UR45, 0x3 ;  /* 0x0000002dc0087c11 */ /* 0x000fe4000f8e18ff */
[----:B------:R-:W-:Y:S02]  /*5210*/  SHF.L.U32 R3, R194, 0x1f, RZ ;  /* 0x0000001fc2037819 */ /* 0x000fe400000006ff */
[----:B------:R-:W-:Y:S02]  /*5220*/  LEA R5, R192, UR45, 0x4 ;  /* 0x0000002dc0057c11 */ /* 0x000fe4000f8e20ff */
[----:B------:R-:W2:Y:S02]  /*5230*/  SYNCS.PHASECHK.TRANS64.TRYWAIT P0, [R8+URZ+0x60], R3 ;  /* 0x00006003080075a7 */ /* 0x000ea400080011ff */
[----:B-12---:R-:W-:Y:S05]  /*5240*/  @!P0 BRA `(.L_x_84) ;  /* 0x0000003800108947 */ /* 0x006fea0003800000 */
.L_x_143:
[----:B------:R-:W4:Y:S01]  /*5250*/  LDS.128 R4, [R5+0xf0] ;  /* 0x0000f00005047984 */ /* 0x000f220000000c00 */
[----:B------:R-:W-:Y:S01]  /*5260*/  UISETP.GE.AND UP0, UPT, UR43, 0x1, UPT ;  /* 0x000000012b00788c */ /* 0x000fe2000bf06270 */
[----:B------:R-:W-:Y:S01]  /*5270*/  @!PT LDS RZ, [RZ] ;  /* 0x00000000fffff984 */ /* 0x000fe20000000800 */
[----:B------:R-:W-:Y:S01]  /*5280*/  @!PT LDS RZ, [RZ] ;  /* 0x00000000fffff984 */ /* 0x000fe20000000800 */
[----:B------:R-:W-:Y:S01]  /*5290*/  @!PT LDS RZ, [RZ] ;  /* 0x00000000fffff984 */ /* 0x000fe20000000800 */
[----:B------:R-:W-:Y:S01]  /*52a0*/  @!PT LDS RZ, [RZ] ;  /* 0x00000000fffff984 */ /* 0x000fe20000000800 */
[----:B------:R1:W-:Y:S06]  /*52b0*/  MEMBAR.ALL.CTA ;  /* 0x0000000000007992 */ /* 0x0003ec0000008000 */
[----:B-1----:R-:W1:Y:S01]  /*52c0*/  FENCE.VIEW.ASYNC.S ;  /* 0x00000000000073c6 */ /* 0x002e620000000000 */
[----:B----4-:R-:W-:Y:S11]  /*52d0*/  LOP3.LUT P0, RZ, R6, 0x1, RZ, 0xc0, !PT ;  /* 0x0000000106ff7812 */ /* 0x010ff6000780c0ff */
[----:B------:R-:W-:Y:S02]  /*52e0*/  @!UPT UIADD3 URZ, UPT, UPT, URZ, URZ, URZ ;  /* 0x000000fffffff290 */ /* 0x000fe4000fffe0ff */
[----:B-1----:R-:W-:Y:S01]  /*52f0*/  VOTEU.ANY UP1, P0 ;  /* 0x0000000000ff7886 */ /* 0x002fe20000020100 */
[----:B------:R-:W-:Y:S01]  /*5300*/  PLOP3.LUT P0, PT, PT, PT, UP1, 0x80, 0x8 ;  /* 0x000000000008781c */ /* 0x000fe20003f0f018 */
[----:B------:R-:W-:Y:S11]  /*5310*/  UP2UR UR56, UPR, URZ, 0x2 ;  /* 0x00000002ff387883 */ /* 0x000ff60008000000 */
[----:B------:R-:W-:Y:S01]  /*5320*/  @!UPT UIADD3 URZ, UPT, UPT, URZ, URZ, URZ ;  /* 0x000000fffffff290 */ /* 0x000fe2000fffe0ff */
[----:B------:R-:W-:Y:S02]  /*5330*/  @P0 SHF.R.U32.HI R0, RZ, 0x10, R5 ;  /* 0x00000010ff000819 */ /* 0x000fe40000011605 */
[----:B--2---:R-:W-:Y:S02]  /*5340*/  @P0 MOV R3, R4 ;  /* 0x0000000400030202 */ /* 0x004fe40000000f00 */
        /* <DEDUP_REMOVED lines=11> */
[----:B------:R-:W2:Y:S01]  /*5400*/  LDCU UR12, c[0x0][0xb20] ;  /* 0x00016400ff0c77ac */ /* 0x000ea20008000800 */
[----:B------:R-:W-:Y:S02]  /*5410*/  UIMAD.WIDE.U32 UR4, UR50, UR55, URZ ;  /* 0x00000037320472a5 */ /* 0x000fe4000f8e00ff */
[----:B------:R-:W-:Y:S02]  /*5420*/  UIMAD.WIDE.U32 UR6, UR51, UR52, URZ ;  /* 0x00000034330672a5 */ /* 0x000fe4000f8e00ff */
[----:B------:R-:W-:Y:S02]  /*5430*/  UISETP.NE.AND UP0, UPT, UR54, 0x1, UPT ;  /* 0x000000013600788c */ /* 0x000fe4000bf05270 */
[----:B------:R-:W-:Y:S02]  /*5440*/  UIMAD.WIDE.U32 UR8, UR37, UR55, URZ ;  /* 0x00000037250872a5 */ /* 0x000fe4000f8e00ff */
[----:B------:R-:W-:Y:S02]  /*5450*/  UIMAD.WIDE.U32 UR10, UR38, UR52, URZ ;  /* 0x00000034260a72a5 */ /* 0x000fe4000f8e00ff */
[----:B------:R-:W-:Y:S02]  /*5460*/  UISETP.NE.AND UP1, UPT, UR44, 0x1, UPT ;  /* 0x000000012c00788c */ /* 0x000fe4000bf25270 */
[----:B------:R-:W-:Y:S01]  /*5470*/  UISETP.NE.AND UP2, UPT, UR43, 0x1, UPT ;  /* 0x000000012b00788c */ /* 0x000fe2000bf45270 */
[----:B------:R-:W-:Y:S02]  /*5480*/  UMOV UR4, UR5 ;  /* 0x0000000500047c82 */ /* 0x000fe40008000000 */
[----:B--2---:R-:W-:Y:S03]  /*5490*/  USHF.R.U32.HI UR5, URZ, UR12, UR4 ;  /* 0x0000000cff057299 */ /* 0x004fe60008011604 */
[----:B------:R-:W-:Y:S02]  /*54a0*/  UMOV UR4, UR7 ;  /* 0x0000000700047c82 */ /* 0x000fe40008000000 */
[----:B------:R-:W-:Y:S02]  /*54b0*/  USHF.R.U32.HI UR7, URZ, UR53, UR4 ;  /* 0x00000035ff077299 */ /* 0x000fe40008011604 */
[----:B------:R-:W-:Y:S02]  /*54c0*/  USEL UR4, UR50, UR5, !UP0 ;  /* 0x0000000532047287 */ /* 0x000fe4000c000000 */
[----:B------:R-:W-:Y:S01]  /*54d0*/  USEL UR7, UR51, UR7, !UP1 ;  /* 0x0000000733077287 */ /* 0x000fe2000c800000 */
[----:B------:R-:W-:Y:S01]  /*54e0*/  UMOV UR5, UR9 ;  /* 0x0000000900057c82 */ /* 0x000fe20008000000 */
[----:B------:R-:W-:Y:S02]  /*54f0*/  UIMAD.WIDE.U32 UR8, UR4, UR40, URZ ;  /* 0x00000028040872a5 */ /* 0x000fe4000f8e00ff */
[----:B------:R-:W-:Y:S03]  /*5500*/  USHF.R.U32.HI UR6, URZ, UR12, UR5 ;  /* 0x0000000cff067299 */ /* 0x000fe60008011605 */
[----:B------:R-:W-:Y:S01]  /*5510*/  UMOV UR5, UR11 ;  /* 0x0000000b00057c82 */ /* 0x000fe20008000000 */
[----:B------:R-:W-:Y:S02]  /*5520*/  UIMAD.WIDE.U32 UR10, UR7, UR40, URZ ;  /* 0x00000028070a72a5 */ /* 0x000fe4000f8e00ff */
[----:B------:R-:W-:Y:S02]  /*5530*/  USHF.R.U32.HI UR12, URZ, UR53, UR5 ;  /* 0x00000035ff0c7299 */ /* 0x000fe40008011605 */
[----:B------:R-:W-:Y:S01]  /*5540*/  USEL UR6, UR37, UR6, !UP0 ;  /* 0x0000000625067287 */ /* 0x000fe2000c000000 */
[----:B------:R-:W-:Y:S02]  /*5550*/  UMOV UR5, UR9 ;  /* 0x0000000900057c82 */ /* 0x000fe40008000000 */
[----:B------:R-:W-:Y:S01]  /*5560*/  UMOV UR10, UR11 ;  /* 0x0000000b000a7c82 */ /* 0x000fe20008000000 */
[----:B------:R-:W-:Y:S02]  /*5570*/  @UP2 USHF.R.U32.HI UR4, URZ, UR41, UR5 ;  /* 0x00000029ff042299 */ /* 0x000fe40008011605 */
[----:B------:R-:W-:Y:S02]  /*5580*/  @UP2 USHF.R.U32.HI UR7, URZ, UR41, UR10 ;  /* 0x00000029ff072299 */ /* 0x000fe4000801160a */
[----:B------:R-:W-:Y:S02]  /*5590*/  UIMAD UR4, UR43, UR4, URZ ;  /* 0x000000042b0472a4 */ /* 0x000fe4000f8e02ff */
[----:B------:R-:W-:Y:S02]  /*55a0*/  UIMAD.WIDE.U32 UR10, UR6, UR40, URZ ;  /* 0x00000028060a72a5 */ /* 0x000fe4000f8e00ff */
[----:B------:R-:W-:Y:S02]  /*55b0*/  USEL UR5, UR38, UR12, !UP1 ;  /* 0x0000000c26057287 */ /* 0x000fe4000c800000 */
[----:B------:R-:W-:Y:S02]  /*55c0*/  UIMAD UR8, UR43, UR7, URZ ;  /* 0x000000072b0872a4 */ /* 0x000fe4000f8e02ff */
[----:B------:R-:W-:Y:S03]  /*55d0*/  UISETP.GE.AND UP0, UPT, UR6, UR4, UPT ;  /* 0x000000040600728c */ /* 0x000fe6000bf06270 */
[----:B------:R-:W-:Y:S01]  /*55e0*/  UMOV UR4, UR11 ;  /* 0x0000000b00047c82 */ /* 0x000fe20008000000 */
[----:B------:R-:W-:Y:S02]  /*55f0*/  UISETP.GE.OR UP0, UPT, UR5, UR8, UP0 ;  /* 0x000000080500728c */ /* 0x000fe40008706670 */
[----:B------:R-:W-:Y:S02]  /*5600*/  USHF.R.U32.HI UR4, URZ, UR41, UR4 ;  /* 0x00000029ff047299 */ /* 0x000fe40008011604 */
[----:B------:R-:W-:Y:S02]  /*5610*/  UIMAD.WIDE.U32 UR8, UR5, UR40, URZ ;  /* 0x00000028050872a5 */ /* 0x000fe4000f8e00ff */
[----:B------:R-:W-:Y:S02]  /*5620*/  USEL UR11, UR6, UR4, !UP2 ;  /* 0x00000004060b7287 */ /* 0x000fe4000d000000 */
[----:B------:R-:W-:Y:S02]  /*5630*/  UIADD3 UR8, UPT, UPT, -UR5, URZ, URZ ;  /* 0x000000ff05087290 */ /* 0x000fe4000fffe1ff */
[----:B------:R-:W-:Y:S01]  /*5640*/  UIADD3 UR10, UPT, UPT, -UR11, URZ, URZ ;  /* 0x000000ff0b0a7290 */ /* 0x000fe2000fffe1ff */
[----:B------:R-:W-:Y:S01]  /*5650*/  @!UP0 UMOV UR4, UR9 ;  /* 0x0000000900048c82 */ /* 0x000fe20008000000 */
[----:B------:R-:W-:Y:S02]  /*5660*/  UIADD3 UR9, UPT, UPT, -UR6, URZ, URZ ;  /* 0x000000ff06097290 */ /* 0x000fe4000fffe1ff */
[----:B------:R-:W-:Y:S02]  /*5670*/  @!UP0 USHF.R.U32.HI UR4, URZ, UR41, UR4 ;  /* 0x00000029ff048299 */ /* 0x000fe40008011604 */
[----:B------:R-:W-:Y:S02]  /*5680*/  UIMAD UR10, UR43, UR10, UR6 ;  /* 0x0000000a2b0a72a4 */ /* 0x000fe4000f8e0206 */
[----:B------:R-:W-:Y:S04]  /*5690*/  @!UP0 USEL UR4, UR5, UR4, !UP2 ;  /* 0x0000000405048287 */ /* 0x000fe8000d000000 */
[----:B------:R-:W-:Y:S02]  /*56a0*/  @!UP0 UIMAD UR10, UR7, UR10, UR4 ;  /* 0x0000000a070a82a4 */ /* 0x000fe4000f8e0204 */
[----:B------:R-:W-:Y:S02]  /*56b0*/  @!UP0 UIADD3 UR11, UPT, UPT, UR11, -UR4, URZ ;  /* 0x800000040b0b8290 */ /* 0x000fe4000fffe0ff */
[----:B------:R-:W-:Y:S02]  /*56c0*/  UIMAD UR7, UR44, UR8, UR38 ;  /* 0x000000082c0772a4 */ /* 0x000fe4000f8e0226 */
[----:B------:R-:W-:Y:S02]  /*56d0*/  @!UP0 UIMAD UR6, UR11, UR43, UR5 ;  /* 0x0000002b0b0682a4 */ /* 0x000fe4000f8e0205 */
[----:B------:R-:W-:Y:S01]  /*56e0*/  UIMAD UR4, UR54, UR9, UR37 ;  /* 0x00000009360472a4 */ /* 0x000fe2000f8e0225 */
[----:B------:R-:W-:Y:S02]  /*56f0*/  @!UP0 UMOV UR5, UR10 ;  /* 0x0000000a00058c82 */ /* 0x000fe40008000000 */
[----:B------:R-:W-:Y:S02]  /*5700*/  UIMAD UR38, UR5, UR44, UR7 ;  /* 0x0000002c052672a4 */ /* 0x000fe4000f8e0207 */
[----:B------:R-:W-:Y:S11]  /*5710*/  UIMAD UR37, UR6, UR54, UR4 ;  /* 0x00000036062572a4 */ /* 0x000ff6000f8e0204 */
[----:B------:R-:W-:Y:S01]  /*5720*/  @!UPT UIADD3 URZ, UPT, UPT, URZ, URZ, URZ ;  /* 0x000000fffffff290 */ /* 0x000fe2000fffe0ff */
.L_x_85:
[----:B------:R-:W-:Y:S01]  /*5730*/  UISETP.NE.AND UP0, UPT, UR39, 0x1, UPT ;  /* 0x000000012700788c */ /* 0x000fe2000bf05270 */
[----:B------:R-:W-:Y:S10]  /*5740*/  IADD3 R192, PT, PT, R192, 0x1, RZ ;  /* 0x00000001c0c07810 */ /* 0x000ff40007ffe0ff */
[----:B------:R-:W2:Y:S01]  /*5750*/  @!UP0 LDCU.128 UR12, c[0x0][0xb10] ;  /* 0x00016200ff0c87ac */ /* 0x000ea20008000c00 */
[----:B------:R-:W4:Y:S01]  /*5760*/  @!UP0 LDCU UR5, c[0x0][0xb0c] ;  /* 0x00016180ff0587ac */ /* 0x000f220008000800 */
[----:B------:R-:W3:Y:S01]  /*5770*/  @!UP0 LDCU UR10, c[0x0][0xb20] ;  /* 0x00016400ff0a87ac */ /* 0x000ee20008000800 */
[----:B--2---:R-:W-:Y:S02]  /*5780*/  UIMAD.WIDE.U32 UR8, UR38, UR12, URZ ;  /* 0x0000000c260872a5 */ /* 0x004fe4000f8e00ff */
[----:B------:R-:W-:Y:S02]  /*5790*/  UIMAD.WIDE.U32 UR6, UR37, UR15, URZ ;  /* 0x0000000f250672a5 */ /* 0x000fe4000f8e00ff */
[----:B------:R-:W-:Y:S03]  /*57a0*/  @!UP0 UISETP.NE.AND UP1, UPT, UR14, 0x1, UPT ;  /* 0x000000010e00888c */ /* 0x000fe6000bf25270 */
[----:B------:R-:W-:Y:S01]  /*57b0*/  @!UP0 UMOV UR4, UR9 ;  /* 0x0000000900048c82 */ /* 0x000fe20008000000 */
[----:B----4-:R-:W-:Y:S02]  /*57c0*/  @!UP0 UISETP.NE.AND UP2, UPT, UR5, 0x1, UPT ;  /* 0x000000010500888c */ /* 0x010fe4000bf45270 */
[----:B------:R-:W-:Y:S01]  /*57d0*/  @!UP0 USHF.R.U32.HI UR4, URZ, UR13, UR4 ;  /* 0x0000000dff048299 */ /* 0x000fe20008011604 */
[----:B------:R-:W-:Y:S02]  /*57e0*/  @!UP0 UMOV UR6, UR7 ;  /* 0x0000000700068c82 */ /* 0x000fe40008000000 */
[----:B---3--:R-:W-:Y:S02]  /*57f0*/  @!UP0 USHF.R.U32.HI UR6, URZ, UR10, UR6 ;  /* 0x0000000aff068299 */ /* 0x008fe40008011606 */
[----:B------:R-:W-:Y:S02]  /*5800*/  @!UP0 USEL UR7, UR38, UR4, !UP2 ;  /* 0x0000000426078287 */ /* 0x000fe4000d000000 */
[----:B------:R-:W-:Y:S04]  /*5810*/  @!UP0 USEL UR6, UR37, UR6, !UP1 ;  /* 0x0000000625068287 */ /* 0x000fe8000c800000 */
[----:B------:R-:W-:Y:S02]  /*5820*/  @!UP0 UIADD3 UR4, UPT, UPT, -UR7, UR6, URZ ;  /* 0x0000000607048290 */ /* 0x000fe4000fffe1ff */
[----:B------:R-:W-:Y:S02]  /*5830*/  @!UP0 UIADD3 UR6, UPT, UPT, UR7, -UR6, URZ ;  /* 0x8000000607068290 */ /* 0x000fe4000fffe0ff */
[----:B------:R-:W-:Y:S02]  /*5840*/  @!UP0 UIMAD UR38, UR4, UR5, UR38 ;  /* 0x00000005042682a4 */ /* 0x000fe4000f8e0226 */
[----:B------:R-:W-:Y:S02]  /*5850*/  @!UP0 UIMAD UR37, UR6, UR14, UR37 ;  /* 0x0000000e062582a4 */ /* 0x000fe4000f8e0225 */
[----:B------:R-:W-:Y:S09]  /*5860*/  ULOP3.LUT UP0, URZ, UR62, 0x1b0, URZ, 0xc0, !UPT ;  /* 0x000001b03eff7892 */ /* 0x000ff2000f80c0ff */
[----:B------:R-:W-:Y:S05]  /*5870*/  BRA.U !UP0, `(.L_x_86) ;  /* 0x00000001087c7547 */ /* 0x000fea000b800000 */
[----:B------:R-:W2:Y:S01]  /*5880*/  LDCU.64 UR8, c[0x4][0x80] ;  /* 0x01001000ff0877ac */ /* 0x000ea20008000a00 */
[----:B------:R-:W-:Y:S01]  /*5890*/  MOV R16, 0x0 ;  /* 0x0000000000107802 */ /* 0x000fe20000000f00 */
[----:B------:R-:W-:Y:S02]  /*58a0*/  HFMA2 R12, -RZ, RZ, 0, 5.9604644775390625e-08 ;  /* 0x00000001ff0c7431 */ /* 0x000fe400000001ff */
[----:B------:R-:W-:Y:S01]  /*58b0*/  IMAD.MOV.U32 R8, RZ, RZ, 0x70 ;  /* 0x00000070ff087424 */ /* 0x000fe200078e00ff */
[----:B------:R3:W4:Y:S01]  /*58c0*/  LDC.64 R14, c[0x4][R16] ;  /* 0x01000000100e7b82 */ /* 0x0007220000000a00 */
[----:B------:R-:W1:Y:S01]  /*58d0*/  LDCU.64 UR6, c[0x4][0x88] ;  /* 0x01001100ff0677ac */ /* 0x000e620008000a00 */
[----:B------:R-:W-:Y:S01]  /*58e0*/  IMAD.MOV.U32 R13, RZ, RZ, RZ ;  /* 0x000000ffff0d7224 */ /* 0x000fe200078e00ff */
[----:B------:R-:W1:Y:S01]  /*58f0*/  LDCU.64 UR4, c[0x4][0x8] ;  /* 0x01000100ff0477ac */ /* 0x000e620008000a00 */
[----:B--2---:R-:W-:Y:S01]  /*5900*/  MOV R5, UR9 ;  /* 0x0000000900057c02 */ /* 0x004fe20008000f00 */
[----:B------:R-:W-:Y:S01]  /*5910*/  IMAD.U32 R4, RZ, RZ, UR8 ;  /* 0x00000008ff047e24 */ /* 0x000fe2000f8e00ff */
[----:B-1----:R-:W-:Y:S01]  /*5920*/  MOV R7, UR7 ;  /* 0x0000000700077c02 */ /* 0x002fe20008000f00 */
[----:B------:R-:W-:Y:S01]  /*5930*/  IMAD.U32 R6, RZ, RZ, UR6 ;  /* 0x00000006ff067e24 */ /* 0x000fe2000f8e00ff */
[----:B------:R-:W-:Y:S01]  /*5940*/  MOV R11, UR5 ;  /* 0x00000005000b7c02 */ /* 0x000fe20008000f00 */
[----:B------:R-:W-:Y:S02]  /*5950*/  IMAD.U32 R10, RZ, RZ, UR4 ;  /* 0x00000004ff0a7e24 */ /* 0x000fe4000f8e00ff */
[----:B------:R-:W-:Y:S07]  /*5960*/  LEPC R20, `(.L_x_87) ;  /* 0x000000001014794e */ /* 0x000fee0000000000 */
[----:B---345:R-:W-:Y:S05]  /*5970*/  CALL.ABS.NOINC R14 ;  /* 0x000000000e007343 */ /* 0x038fea0003c00000 */
.L_x_87:
[----:B------:R-:W1:Y:S01]  /*5980*/  LDCU.64 UR8, c[0x4][0x80] ;  /* 0x01001000ff0877ac */ /* 0x000e620008000a00 */
[----:B------:R-:W2:Y:S01]  /*5990*/  LDC.64 R16, c[0x4][R16] ;  /* 0x0100000010107b82 */ /* 0x000ea20000000a00 */
[----:B------:R-:W-:Y:S02]  /*59a0*/  HFMA2 R12, -RZ, RZ, 0, 5.9604644775390625e-08 ;  /* 0x00000001ff0c7431 */ /* 0x000fe400000001ff */
[----:B------:R-:W-:Y:S02]  /*59b0*/  IMAD.MOV.U32 R8, RZ, RZ, 0x70 ;  /* 0x00000070ff087424 */ /* 0x000fe400078e00ff */
[----:B------:R-:W-:Y:S01]  /*59c0*/  IMAD.MOV.U32 R13, RZ, RZ, RZ ;  /* 0x000000ffff0d7224 */ /* 0x000fe200078e00ff */
[----:B------:R-:W3:Y:S01]  /*59d0*/  LDCU.64 UR6, c[0x4][0x88] ;  /* 0x01001100ff0677ac */ /* 0x000ee20008000a00 */
[----:B------:R-:W4:Y:S01]  /*59e0*/  LDCU.64 UR4, c[0x4][0x8] ;  /* 0x01000100ff0477ac */ /* 0x000f220008000a00 */
[----:B-1----:R-:W-:Y:S02]  /*59f0*/  MOV R4, UR8 ;  /* 0x0000000800047c02 */ /* 0x002fe40008000f00 */
[----:B------:R-:W-:Y:S02]  /*5a00*/  MOV R5, UR9 ;  /* 0x0000000900057c02 */ /* 0x000fe40008000f00 */
[----:B---3--:R-:W-:Y:S01]  /*5a10*/  MOV R7, UR7 ;  /* 0x0000000700077c02 */ /* 0x008fe20008000f00 */
[----:B------:R-:W-:Y:S01]  /*5a20*/  IMAD.U32 R6, RZ, RZ, UR6 ;  /* 0x00000006ff067e24 */ /* 0x000fe2000f8e00ff */
[----:B----4-:R-:W-:Y:S01]  /*5a30*/  MOV R11, UR5 ;  /* 0x00000005000b7c02 */ /* 0x010fe20008000f00 */
[----:B------:R-:W-:Y:S02]  /*5a40*/  IMAD.U32 R10, RZ, RZ, UR4 ;  /* 0x00000004ff0a7e24 */ /* 0x000fe4000f8e00ff */
[----:B------:R-:W-:Y:S07]  /*5a50*/  LEPC R20, `(.L_x_86) ;  /* 0x000000001014794e */ /* 0x000fee0000000000 */
[----:B--2---:R-:W-:Y:S05]  /*5a60*/  CALL.ABS.NOINC R16 ;  /* 0x0000000010007343 */ /* 0x004fea0003c00000 */
.L_x_86:
[----:B------:R-:W-:Y:S01]  /*5a70*/  ISETP.NE.U32.AND P3, PT, R180, RZ, PT ;  /* 0x000000ffb400720c */ /* 0x000fe20003f65070 */
[----:B------:R-:W-:Y:S01]  /*5a80*/  UISETP.NE.AND UP1, UPT, UR63, URZ, UPT ;  /* 0x000000ff3f00728c */ /* 0x000fe2000bf25270 */
[----:B------:R-:W-:Y:S02]  /*5a90*/  ISETP.NE.U32.AND P4, PT, R176, RZ, PT ;  /* 0x000000ffb000720c */ /* 0x000fe40003f85070 */
[----:B------:R-:W-:Y:S02]  /*5aa0*/  ISETP.NE.AND.EX P3, PT, R181, RZ, PT, P3 ;  /* 0x000000ffb500720c */ /* 0x000fe40003f65330 */
[----:B------:R-:W-:Y:S02]  /*5ab0*/  PLOP3.LUT P1, PT, PT, PT, PT, 0x8, 0x80 ;  /* 0x000000000080781c */ /* 0x000fe40003f2e170 */
[----:B------:R-:W-:Y:S02]  /*5ac0*/  PLOP3.LUT P0, PT, PT, PT, UP1, 0x80, 0x8 ;  /* 0x000000000008781c */ /* 0x000fe40003f0f018 */
[----:B------:R-:W-:Y:S02]  /*5ad0*/  ISETP.NE.AND.EX P4, PT, R177, RZ, PT, P4 ;  /* 0x000000ffb100720c */ /* 0x000fe40003f85340 */
[----:B------:R-:W2:Y:S09]  /*5ae0*/  @UP1 LDCU.64 UR4, c[0x0][0x888] ;  /* 0x00011100ff0417ac */ /* 0x000eb20008000a00 */
[----:B------:R-:W-:Y:S01]  /*5af0*/  @P0 PLOP3.LUT P1, PT, P3, PT, PT, 0x80, 0x8 ;  /* 0x000000000008081c */ /* 0x000fe20001f2f070 */
[----:B--2---:R-:W-:Y:S04]  /*5b00*/  @UP1 UISETP.NE.U32.AND UP0, UPT, UR4, URZ, UPT ;  /* 0x000000ff0400128c */ /* 0x004fe8000bf05070 */
[----:B------:R-:W-:Y:S04]  /*5b10*/  @UP1 UISETP.NE.AND.EX UP0, UPT, UR5, URZ, UPT, UP0 ;  /* 0x000000ff0500128c */ /* 0x000fe8000bf05300 */
[----:B------:R-:W-:Y:S01]  /*5b20*/  @UP1 USEL UR4, URZ, 0xffffffff, UP0 ;  /* 0xffffffffff041887 */ /* 0x000fe20008000000 */
[----:B------:R-:W-:Y:S11]  /*5b30*/  @!P3 BRA `(.L_x_88) ;  /* 0x000000000030b947 */ /* 0x000ff60003800000 */
[----:B------:R-:W-:Y:S01]  /*5b40*/  ISETP.NE.U32.AND P2, PT, R178, RZ, PT ;  /* 0x000000ffb200720c */ /* 0x000fe20003f45070 */
[----:B------:R-:W2:Y:S01]  /*5b50*/  LDCU.64 UR6, c[0x0][0x358] ;  /* 0x00006b00ff0677ac */ /* 0x000ea20008000a00 */
[----:B------:R-:W-:Y:S02]  /*5b60*/  IMAD.MOV.U32 R182, RZ, RZ, 0x1 ;  /* 0x00000001ffb67424 */ /* 0x000fe400078e00ff */
[----:B------:R-:W-:Y:S11]  /*5b70*/  ISETP.NE.AND.EX P2, PT, R179, RZ, PT, P2 ;  /* 0x000000ffb300720c */ /* 0x000ff60003f45320 */
[----:B------:R-:W-:Y:S02]  /*5b80*/  @!UPT UIADD3 URZ, UPT, UPT, URZ, URZ, URZ ;  /* 0x000000fffffff290 */ /* 0x000fe4000fffe0ff */
[----:B------:R-:W3:Y:S01]  /*5b90*/  @P2 LDC.64 R4, c[0x0][0x888] ;  /* 0x00022200ff042b82 */ /* 0x000ee20000000a00 */
[----:B-1----:R-:W-:Y:S04]  /*5ba0*/  @P2 IMAD R0, R180, UR36, RZ ;  /* 0x00000024b4002c24 */ /* 0x002fe8000f8e02ff */
[----:B---3--:R-:W-:Y:S04]  /*5bb0*/  @P2 IMAD.WIDE R4, R0, 0x4, R4 ;  /* 0x0000000400042825 */ /* 0x008fe800078e0204 */
[----:B------:R-:W-:Y:S01]  /*5bc0*/  HFMA2 R0, -RZ, RZ, 0, 5.9604644775390625e-08 ;  /* 0x00000001ff007431 */ /* 0x000fe200000001ff */
[----:B--2--5:R2:W5:Y:S04]  /*5bd0*/  @P2 LDG.E R91, desc[UR6][R4.64] ;  /* 0x00000006045b2981 */ /* 0x024568000c1e1900 */
[----:B------:R-:W-:Y:S01]  /*5be0*/  @!P2 PRMT R182, R0, 0x7610, R182 ;  /* 0x0000761000b6a816 */ /* 0x000fe200000000b6 */
[----:B--2---:R-:W3:Y:S06]  /*5bf0*/  @!P2 LDC R91, c[0x0][0x880] ;  /* 0x00022000ff5bab82 */ /* 0x004eec0000000800 */
.L_x_88:
[----:B------:R-:W-:Y:S05]  /*5c00*/  @!P4 BRA `(.L_x_89) ;  /* 0x000000000024c947 */ /* 0x000fea0003800000 */
[----:B------:R-:W-:Y:S01]  /*5c10*/  ISETP.NE.U32.AND P2, PT, R174, RZ, PT ;  /* 0x000000ffae00720c */ /* 0x000fe20003f45070 */
[----:B------:R-:W2:Y:S03]  /*5c20*/  LDCU.64 UR6, c[0x0][0x358] ;  /* 0x00006b00ff0677ac */ /* 0x000ea60008000a00 */
[----:B------:R-:W-:Y:S11]  /*5c30*/  ISETP.NE.AND.EX P2, PT, R175, RZ, PT, P2 ;  /* 0x000000ffaf00720c */ /* 0x000ff60003f45320 */
[----:B------:R-:W-:Y:S02]  /*5c40*/  @!UPT UIADD3 URZ, UPT, UPT, URZ, URZ, URZ ;  /* 0x000000fffffff290 */ /* 0x000fe4000fffe0ff */
[----:B------:R-:W4:Y:S01]  /*5c50*/  @P2 LDC.64 R4, c[0x0][0x8a8] ;  /* 0x00022a00ff042b82 */ /* 0x000f220000000a00 */
[----:B-1----:R-:W-:Y:S04]  /*5c60*/  @P2 IMAD R0, R176, UR36, RZ ;  /* 0x00000024b0002c24 */ /* 0x002fe8000f8e02ff */
[----:B----4-:R-:W-:Y:S05]  /*5c70*/  @P2 IMAD.WIDE R4, R0, 0x4, R4 ;  /* 0x0000000400042825 */ /* 0x010fea00078e0204 */
[----:B--2--5:R2:W5:Y:S02]  /*5c80*/  @P2 LDG.E R89, desc[UR6][R4.64] ;  /* 0x0000000604592981 */ /* 0x024564000c1e1900 */
[----:B--2---:R-:W4:Y:S02]  /*5c90*/  @!P2 LDC R89, c[0x0][0x8a0] ;  /* 0x00022800ff59ab82 */ /* 0x004f240000000800 */
.L_x_89:
[----:B---3-5:R-:W-:Y:S01]  /*5ca0*/  @P0 FSETP.NEU.AND P4, PT, R91, RZ, PT ;  /* 0x000000ff5b00020b */ /* 0x028fe20003f8d000 */
[----:B------:R-:W-:Y:S01]  /*5cb0*/  IMAD.U32 R3, RZ, RZ, UR4 ;  /* 0x00000004ff037e24 */ /* 0x000fe2000f8e00ff */
[----:B------:R-:W-:Y:S01]  /*5cc0*/  @P0 LOP3.LUT P2, RZ, R182, 0xff, RZ, 0xc0, !PT ;  /* 0x000000ffb6ff0812 */ /* 0x000fe2000784c0ff */
[----:B------:R-:W-:Y:S01]  /*5cd0*/  BSSY B1, `(.L_x_90) ;  /* 0x0000058000017945 */ /* 0x000fe20003800000 */
[----:B------:R-:W-:Y:S02]  /*5ce0*/  @P0 SEL R6, RZ, 0xffffffff, P4 ;  /* 0xffffffffff060807 */ /* 0x000fe40002000000 */
[----:B------:R-:W-:Y:S02]  /*5cf0*/  CS2R R170, SRZ ;  /* 0x0000000000aa7805 */ /* 0x000fe4000001ff00 */
[----:B------:R-:W-:Y:S02]  /*5d00*/  LEA R151, R88, UR45, 0x3 ;  /* 0x0000002d58977c11 */ /* 0x000fe4000f8e18ff */
[----:B------:R-:W-:Y:S02]  /*5d10*/  CS2R R168, SRZ ;  /* 0x0000000000a87805 */ /* 0x000fe4000001ff00 */
[----:B------:R-:W-:Y:S02]  /*5d20*/  @P1 SEL R6, R3, R6, !P2 ;  /* 0x0000000603061207 */ /* 0x000fe40005000000 */
[----:B------:R-:W-:Y:S02]  /*5d30*/  CS2R R162, SRZ ;  /* 0x0000000000a27805 */ /* 0x000fe4000001ff00 */
[----:B------:R-:W-:Y:S02]  /*5d40*/  LOP3.LUT R3, R196, 0x1, RZ, 0x3c, !PT ;  /* 0x00000001c4037812 */ /* 0x000fe400078e3cff */
[----:B------:R-:W-:Y:S02]  /*5d50*/  CS2R R160, SRZ ;  /* 0x0000000000a07805 */ /* 0x000fe4000001ff00 */
[----:B------:R-:W-:Y:S02]  /*5d60*/  @P0 LOP3.LUT R6, R6, 0x1, RZ, 0xc0, !PT ;  /* 0x0000000106060812 */ /* 0x000fe400078ec0ff */
[----:B------:R-:W-:Y:S02]  /*5d70*/  CS2R R154, SRZ ;  /* 0x00000000009a7805 */ /* 0x000fe4000001ff00 */
[----:B------:R-:W-:Y:S02]  /*5d80*/  SHF.L.U32 R4, R195, 0x1f, RZ ;  /* 0x0000001fc3047819 */ /* 0x000fe400000006ff */
[----:B------:R-:W-:Y:S02]  /*5d90*/  CS2R R152, SRZ ;  /* 0x0000000000987805 */ /* 0x000fe4000001ff00 */
[----:B------:R-:W-:Y:S01]  /*5da0*/  ISETP.NE.U32.OR P6, PT, R6, 0x1, !P0 ;  /* 0x000000010600780c */ /* 0x000fe200047c5470 */
[----:B------:R-:W-:Y:S01]  /*5db0*/  IMAD.U32 R6, RZ, RZ, UR46 ;  /* 0x0000002eff067e24 */ /* 0x000fe2000f8e00ff */
[----:B------:R-:W-:Y:S02]  /*5dc0*/  PLOP3.LUT P5, PT, PT, PT, PT, 0x8, 0x80 ;  /* 0x000000000080781c */ /* 0x000fe40003fae170 */
[----:B------:R-:W-:Y:S02]  /*5dd0*/  CS2R R146, SRZ ;  /* 0x0000000000927805 */ /* 0x000fe4000001ff00 */
[----:B------:R-:W-:Y:S02]  /*5de0*/  P2R R199, PR, RZ, 0x40 ;  /* 0x00000040ffc77803 */ /* 0x000fe40000000000 */
[----:B------:R-:W-:Y:S02]  /*5df0*/  CS2R R144, SRZ ;  /* 0x0000000000907805 */ /* 0x000fe4000001ff00 */
[----:B-1----:R-:W-:Y:S02]  /*5e00*/  LEA R0, R6, UR45, 0x3 ;  /* 0x0000002d06007c11 */ /* 0x002fe4000f8e18ff */
[----:B------:R-:W-:Y:S02]  /*5e10*/  CS2R R138, SRZ ;  /* 0x00000000008a7805 */ /* 0x000fe4000001ff00 */
[----:B------:R-:W-:Y:S02]  /*5e20*/  CS2R R136, SRZ ;  /* 0x0000000000887805 */ /* 0x000fe4000001ff00 */
[----:B------:R-:W-:Y:S02]  /*5e30*/  CS2R R130, SRZ ;  /* 0x0000000000827805 */ /* 0x000fe4000001ff00 */
[----:B------:R-:W-:Y:S02]  /*5e40*/  CS2R R128, SRZ ;  /* 0x0000000000807805 */ /* 0x000fe4000001ff00 */
[----:B------:R-:W-:Y:S02]  /*5e50*/  CS2R R122, SRZ ;  /* 0x00000000007a7805 */ /* 0x000fe4000001ff00 */
[----:B------:R-:W-:Y:S02]  /*5e60*/  CS2R R120, SRZ ;  /* 0x0000000000787805 */ /* 0x000fe4000001ff00 */
[----:B------:R-:W-:Y:S02]  /*5e70*/  @P6 SHF.L.U32 R5, R3, 0x1f, RZ ;  /* 0x0000001f03056819 */ /* 0x000fe400000006ff */
[----:B------:R-:W-:Y:S02]  /*5e80*/  CS2R R114, SRZ ;  /* 0x0000000000727805 */ /* 0x000fe4000001ff00 */
[----:B------:R-:W-:Y:S02]  /*5e90*/  CS2R R112, SRZ ;  /* 0x0000000000707805 */ /* 0x000fe4000001ff00 */
[----:B------:R-:W-:Y:S01]  /*5ea0*/  CS2R R106, SRZ ;  /* 0x00000000006a7805 */ /* 0x000fe2000001ff00 */
[----:B------:R-:W1:Y:S01]  /*5eb0*/  @P6 SYNCS.PHASECHK.TRANS64.TRYWAIT P0, [R0+URZ+0x30], R5 ;  /* 0x00003005000065a7 */ /* 0x000e6200080011ff */
[----:B------:R-:W-:Y:S02]  /*5ec0*/  CS2R R104, SRZ ;  /* 0x0000000000687805 */ /* 0x000fe4000001ff00 */
[----:B------:R-:W-:Y:S02]  /*5ed0*/  CS2R R98, SRZ ;  /* 0x0000000000627805 */ /* 0x000fe4000001ff00 */
[----:B------:R-:W-:Y:S01]  /*5ee0*/  CS2R R96, SRZ ;  /* 0x0000000000607805 */ /* 0x000fe2000001ff00 */
[----:B------:R2:W3:Y:S01]  /*5ef0*/  SYNCS.PHASECHK.TRANS64.TRYWAIT P4, [R151+URZ+0x80], R4 ;  /* 0x00008004970075a7 */ /* 0x0004e200080811ff */
[----:B-1----:R-:W-:Y:S01]  /*5f00*/  @P6 PLOP3.LUT P5, PT, P0, PT, PT, 0x8, 0x80 ;  /* 0x000000000080681c */ /* 0x002fe200007ae170 */
[----:B------:R-:W-:Y:S01]  /*5f10*/  @!UPT UIADD3 URZ, UPT, UPT, URZ, URZ, URZ ;  /* 0x000000fffffff290 */ /* 0x000fe2000fffe0ff */
[----:B--2---:R-:W-:Y:S11]  /*5f20*/  @!P6 BRA `(.L_x_91) ;  /* 0x0000000000c8e947 */ /* 0x004ff60003800000 */
[----:B------:R-:W-:Y:S01]  /*5f30*/  ISETP.NE.U32.AND P0, PT, RZ, UR58, PT ;  /* 0x0000003aff007c0c */ /* 0x000fe2000bf05070 */
[----:B------:R-:W-:Y:S01]  /*5f40*/  BSSY B0, `(.L_x_92) ;  /* 0x000000d000007945 */ /* 0x000fe20003800000 */
[----:B------:R-:W-:Y:S02]  /*5f50*/  FSETP.NEU.AND P2, PT, R91, RZ, PT ;  /* 0x000000ff5b00720b */ /* 0x000fe40003f4d000 */
[----:B------:R-:W-:Y:S02]  /*5f60*/  ISETP.NE.AND.EX P0, PT, RZ, UR59, PT, P0 ;  /* 0x0000003bff007c0c */ /* 0x000fe4000bf05300 */
[----:B------:R-:W-:Y:S02]  /*5f70*/  LOP3.LUT P1, RZ, R182, 0xff, RZ, 0xc0, !PT ;  /* 0x000000ffb6ff7812 */ /* 0x000fe4000782c0ff */
[----:B------:R-:W-:Y:S02]  /*5f80*/  SEL R5, RZ, 0xffffffff, P2 ;  /* 0xffffffffff057807 */ /* 0x000fe40001000000 */
[----:B------:R-:W-:Y:S04]  /*5f90*/  SEL R6, RZ, 0xffffffff, P0 ;  /* 0xffffffffff067807 */ /* 0x000fe80000000000 */
[----:B------:R-:W-:Y:S01]  /*5fa0*/  @P3 SEL R5, R6, R5, !P1 ;  /* 0x0000000506053207 */ /* 0x000fe20004800000 */
[----:B------:R-:W-:Y:S03]  /*5fb0*/  IMAD.U32 R6, RZ, RZ, UR46 ;  /* 0x0000002eff067e24 */ /* 0x000fe6000f8e00ff */
[----:B------:R-:W-:Y:S01]  /*5fc0*/  LOP3.LUT R5, R5, 0x1, RZ, 0xc0, !PT ;  /* 0x0000000105057812 */ /* 0x000fe200078ec0ff */
[----:B------:R-:W-:Y:S06]  /*5fd0*/  @!P5 BRA `(.L_x_93) ;  /* 0x00000000000cd947 */ /* 0x000fec0003800000 */
[----:B------:R-:W-:Y:S04]  /*5fe0*/  SHF.L.U32 R3, R3, 0x1f, RZ ;  /* 0x0000001f03037819 */ /* 0x000fe800000006ff */
[----:B------:R-:W1:Y:S02]  /*5ff0*/  SYNCS.PHASECHK.TRANS64.TRYWAIT P0, [R0+URZ+0x30], R3 ;  /* 0x00003003000075a7 */ /* 0x000e6400080011ff */
[----:B-1----:R-:W-:Y:S05]  /*6000*/  @!P0 BRA `(.L_x_94) ;  /* 0x0000002800b48947 */ /* 0x002fea0003800000 */
.L_x_93:
[----:B------:R-:W-:Y:S05]  /*6010*/  BSYNC B0 ;  /* 0x0000000000007941 */ /* 0x000fea0003800000 */
.L_x_92:
[----:B------:R-:W-:Y:S02]  /*6020*/  ISETP.NE.U32.AND P0, PT, R5, 0x1, PT ;  /* 0x000000010500780c */ /* 0x000fe40003f05070 */
[----:B------:R-:W-:Y:S02]  /*6030*/  CS2R R98, SRZ ;  /* 0x0000000000627805 */ /* 0x000fe4000001ff00 */
        /* <DEDUP_REMOVED lines=10> */
[----:B------:R-:W-:Y:S01]  /*60e0*/  CS2R R104, SRZ ;  /* 0x0000000000687805 */ /* 0x000fe2000001ff00 */
[----:B-1----:R-:W-:Y:S01]  /*60f0*/  @P0 IMAD R0, R6, 0x2800, R173 ;  /* 0x0000280006000824 */ /* 0x002fe200078e02ad */
[----:B------:R-:W-:Y:S02]  /*6100*/  CS2R R122, SRZ ;  /* 0x00000000007a7805 */ /* 0x000fe4000001ff00 */
[----:B------:R-:W-:Y:S02]  /*6110*/  CS2R R120, SRZ ;  /* 0x0000000000787805 */ /* 0x000fe4000001ff00 */
[----:B------:R-:W-:Y:S02]  /*6120*/  CS2R R138, SRZ ;  /* 0x00000000008a7805 */ /* 0x000fe4000001ff00 */
[----:B------:R-:W-:Y:S02]  /*6130*/  CS2R R136, SRZ ;  /* 0x0000000000887805 */ /* 0x000fe4000001ff00 */
[----:B------:R-:W-:Y:S02]  /*6140*/  @P0 LEA R6, R0, UR45, 0x1 ;  /* 0x0000002d00060c11 */ /* 0x000fe4000f8e08ff */
[----:B------:R-:W-:Y:S02]  /*6150*/  CS2R R154, SRZ ;  /* 0x00000000009a7805 */ /* 0x000fe4000001ff00 */
[----:B------:R-:W-:Y:S01]  /*6160*/  CS2R R152, SRZ ;  /* 0x0000000000987805 */ /* 0x000fe2000001ff00 */
[----:B------:R-:W-:Y:S01]  /*6170*/  IMAD.MOV.U32 R170, RZ, RZ, RZ ;  /* 0x000000ffffaa7224 */ /* 0x000fe200078e00ff */
[----:B------:R-:W-:Y:S01]  /*6180*/  CS2R R168, SRZ ;  /* 0x0000000000a87805 */ /* 0x000fe2000001ff00 */
[----:B------:R-:W-:Y:S01]  /*6190*/  @P0 IMAD R0, R197, 0x2, R6 ;  /* 0x00000002c5000824 */ /* 0x000fe200078e0206 */
[----:B------:R-:W-:Y:S05]  /*61a0*/  @P0 WARPSYNC.ALL ;  /* 0x0000000000000948 */ /* 0x000fea0003800000 */
[----:B------:R1:W2:Y:S04]  /*61b0*/  @P0 LDSM.16.M88.4 R96, [R6+0x200] ;  /* 0x000200000660083b */ /* 0x0002a80000000200 */
[----:B------:R1:W1:Y:S04]  /*61c0*/  @P0 LDSM.16.M88.4 R112, [R6+0x1200] ;  /* 0x001200000670083b */ /* 0x0002680000000200 */
[----:B------:R1:W1:Y:S04]  /*61d0*/  @P0 LDSM.16.M88.4 R128, [R6+0x2200] ;  /* 0x002200000680083b */ /* 0x0002680000000200 */
[----:B------:R1:W1:Y:S04]  /*61e0*/  @P0 LDSM.16.M88.4 R144, [R6+0x3200] ;  /* 0x003200000690083b */ /* 0x0002680000000200 */
[----:B------:R1:W1:Y:S04]  /*61f0*/  @P0 LDSM.16.M88.4 R160, [R6+0x4200] ;  /* 0x0042000006a0083b */ /* 0x0002680000000200 */
[----:B------:R1:W1:Y:S04]  /*6200*/  @P0 LDSM.16.M88.4 R104, [R0+0x200] ;  /* 0x000200000068083b */ /* 0x0002680000000200 */
[----:B------:R1:W1:Y:S04]  /*6210*/  @P0 LDSM.16.M88.4 R120, [R0+0x1200] ;  /* 0x001200000078083b */ /* 0x0002680000000200 */
[----:B------:R1:W1:Y:S04]  /*6220*/  @P0 LDSM.16.M88.4 R136, [R0+0x2200] ;  /* 0x002200000088083b */ /* 0x0002680000000200 */
[----:B------:R1:W1:Y:S04]  /*6230*/  @P0 LDSM.16.M88.4 R152, [R0+0x3200] ;  /* 0x003200000098083b */ /* 0x0002680000000200 */
[----:B------:R1:W1:Y:S02]  /*6240*/  @P0 LDSM.16.M88.4 R168, [R0+0x4200] ;  /* 0x0042000000a8083b */ /* 0x0002640000000200 */
.L_x_91:
[----:B------:R-:W-:Y:S05]  /*6250*/  BSYNC B1 ;  /* 0x0000000000017941 */ /* 0x000fea0003800000 */
.L_x_90:
[----:B-1----:R-:W-:Y:S04]  /*6260*/  LEA.HI R0, R88, R88, RZ, 0x1 ;  /* 0x0000005858007211 */ /* 0x002fe800078f08ff */
[----:B------:R-:W-:Y:S02]  /*6270*/  SHF.R.U32.HI R7, RZ, 0x1, R0 ;  /* 0x00000001ff077819 */ /* 0x000fe40000011600 */
[----:B------:R-:W-:Y:S03]  /*6280*/  LOP3.LUT R5, R0, 0xffe, RZ, 0xc0, !PT ;  /* 0x00000ffe00057812 */ /* 0x000fe600078ec0ff */
[----:B------:R-:W-:Y:S02]  /*6290*/  IMAD R3, R7, 0xa0, R2 ;  /* 0x000000a007037824 */ /* 0x000fe400078e0202 */
[----:B------:R-:W-:Y:S04]  /*62a0*/  IMAD.IADD R0, R88, 0x1, -R5 ;  /* 0x0000000158007824 */ /* 0x000fe800078e0a05 */
[----:B------:R-:W-:Y:S05]  /*62b0*/  IMAD R90, R0, 0x100000, R3 ;  /* 0x00100000005a7824 */ /* 0x000fea00078e0203 */
[----:B------:R-:W-:Y:S04]  /*62c0*/  SHF.R.U32.HI R6, RZ, 0x15, R90 ;  /* 0x00000015ff067819 */ /* 0x000fe8000001165a */
[----:B------:R-:W-:Y:S01]  /*62d0*/  LOP3.LUT P0, RZ, R6, 0x3, R183, 0x48, !PT ;  /* 0x0000000306ff7812 */ /* 0x000fe200078048b7 */
[----:B------:R-:W-:Y:S01]  /*62e0*/  @!UPT UIADD3 URZ, UPT, UPT, URZ, URZ, URZ ;  /* 0x000000fffffff290 */ /* 0x000fe2000fffe0ff */
[----:B---3--:R-:W-:Y:S11]  /*62f0*/  @P4 BRA `(.L_x_95) ;  /* 0x0000000000084947 */ /* 0x008ff60003800000 */
[----:B------:R-:W1:Y:S02]  /*6300*/  SYNCS.PHASECHK.TRANS64.TRYWAIT P1, [R151+URZ+0x80], R4 ;  /* 0x00008004970075a7 */ /* 0x000e6400080211ff */
[----:B-1----:R-:W-:Y:S05]  /*6310*/  @!P1 BRA `(.L_x_96) ;  /* 0x0000002800049947 */ /* 0x002fea0003800000 */
.L_x_95:
[----:B------:R-:W-:Y:S05]  /*6320*/  @!P0 BRA `(.L_x_97) ;  /* 0x0000000000408947 */ /* 0x000fea0003800000 */
[----:B------:R-:W3:Y:S01]  /*6330*/  LDCU.64 UR8, c[0x4][0x70] ;  /* 0x01000e00ff0877ac */ /* 0x000ee20008000a00 */
[----:B------:R-:W-:Y:S01]  /*6340*/  MOV R15, 0x0 ;  /* 0x00000000000f7802 */ /* 0x000fe20000000f00 */
[----:B------:R-:W-:Y:S02]  /*6350*/  HFMA2 R12, -RZ, RZ, 0, 5.9604644775390625e-08 ;  /* 0x00000001ff0c7431 */ /* 0x000fe400000001ff */
[----:B------:R-:W-:Y:S02]  /*6360*/  IMAD.MOV.U32 R8, RZ, RZ, 0x192 ;  /* 0x00000192ff087424 */ /* 0x000fe400078e00ff */
[----:B------:R-:W-:Y:S01]  /*6370*/  IMAD.MOV.U32 R13, RZ, RZ, RZ ;  /* 0x000000ffff0d7224 */ /* 0x000fe200078e00ff */
[----:B------:R-:W5:Y:S01]  /*6380*/  LDCU.64 UR6, c[0x4][0x78] ;  /* 0x01000f00ff0677ac */ /* 0x000f620008000a00 */
[----:B------:R-:W2:Y:S01]  /*6390*/  LDC.64 R14, c[0x4][R15] ;  /* 0x010000000f0e7b82 */ /* 0x000ea20000000a00 */
[----:B------:R-:W4:Y:S01]  /*63a0*/  LDCU.64 UR4, c[0x4][0x10] ;  /* 0x01000200ff0477ac */ /* 0x000f220008000a00 */
[----:B---3--:R-:W-:Y:S01]  /*63b0*/  MOV R5, UR9 ;  /* 0x0000000900057c02 */ /* 0x008fe20008000f00 */
[----:B-1----:R-:W-:Y:S01]  /*63c0*/  IMAD.U32 R4, RZ, RZ, UR8 ;  /* 0x00000008ff047e24 */ /* 0x002fe2000f8e00ff */
[----:B-----5:R-:W-:Y:S01]  /*63d0*/  MOV R7, UR7 ;  /* 0x0000000700077c02 */ /* 0x020fe20008000f00 */
[----:B------:R-:W-:Y:S01]  /*63e0*/  IMAD.U32 R6, RZ, RZ, UR6 ;  /* 0x00000006ff067e24 */ /* 0x000fe2000f8e00ff */
[----:B----4-:R-:W-:Y:S01]  /*63f0*/  MOV R11, UR5 ;  /* 0x00000005000b7c02 */ /* 0x010fe20008000f00 */
[----:B------:R-:W-:Y:S02]  /*6400*/  IMAD.U32 R10, RZ, RZ, UR4 ;  /* 0x00000004ff0a7e24 */ /* 0x000fe4000f8e00ff */
[----:B------:R-:W-:Y:S07]  /*6410*/  LEPC R20, `(.L_x_97) ;  /* 0x000000001014794e */ /* 0x000fee0000000000 */
[----:B--2---:R-:W-:Y:S05]  /*6420*/  CALL.ABS.NOINC R14 ;  /* 0x000000000e007343 */ /* 0x004fea0003c00000 */
.L_x_97:
[----:B------:R-:W-:Y:S05]  /*6430*/  WARPSYNC.ALL ;  /* 0x0000000000007948 */ /* 0x000fea0003800000 */
[C---:B------:R-:W-:Y:S01]  /*6440*/  R2UR UR4, R90.reuse ;  /* 0x000000005a0472ca */ /* 0x040fe200000e0000 */
[----:B------:R-:W-:Y:S05]  /*6450*/  VIADD R0, R90, 0x20 ;  /* 0x000000205a007836 */ /* 0x000fea0000000000 */
[----:B------:R-:W-:Y:S04]  /*6460*/  SHF.R.U32.HI R0, RZ, 0x15, R0 ;  /* 0x00000015ff007819 */ /* 0x000fe80000011600 */
[----:B------:R-:W-:Y:S03]  /*6470*/  LOP3.LUT P0, RZ, R0, 0x3, R183, 0x48, !PT ;  /* 0x0000000300ff7812 */ /* 0x000fe600078048b7 */
[----:B------:R-:W3:Y:S10]  /*6480*/  LDTM.16dp256bit.x4 R72, tmem[UR4] ;  /* 0x00000004004879ee */ /* 0x000ef40008120000 */
[----:B---3--:R-:W-:Y:S05]  /*6490*/  @!P0 BRA `(.L_x_98) ;  /* 0x0000000000408947 */ /* 0x008fea0003800000 */
        /* <DEDUP_REMOVED lines=16> */
.L_x_98:
[----:B------:R-:W-:Y:S05]  /*65a0*/  WARPSYNC.ALL ;  /* 0x0000000000007948 */ /* 0x000fea0003800000 */
[C---:B------:R-:W-:Y:S01]  /*65b0*/  R2UR UR4, R90.reuse ;  /* 0x000000005a0472ca */ /* 0x040fe200000e0000 */
[----:B------:R-:W-:Y:S05]  /*65c0*/  VIADD R0, R90, 0x40 ;  /* 0x000000405a007836 */ /* 0x000fea0000000000 */
[----:B------:R-:W-:Y:S04]  /*65d0*/  SHF.R.U32.HI R0, RZ, 0x15, R0 ;  /* 0x00000015ff007819 */ /* 0x000fe80000011600 */
[----:B------:R-:W-:Y:S03]  /*65e0*/  LOP3.LUT P0, RZ, R0, 0x3, R183, 0x48, !PT ;  /* 0x0000000300ff7812 */ /* 0x000fe600078048b7 */
[----:B------:R-:W3:Y:S10]  /*65f0*/  LDTM.16dp256bit.x4 R56, tmem[UR4+0x20] ;  /* 0x00002004003879ee */ /* 0x000ef40008120000 */
        /* <DEDUP_REMOVED lines=17> */
.L_x_99:
        /* <DEDUP_REMOVED lines=23> */
.L_x_100:
        /* <DEDUP_REMOVED lines=23> */
.L_x_101:
[----:B------:R-:W-:Y:S01]  /*69f0*/  ISETP.NE.AND P0, PT, R198, RZ, PT ;  /* 0x000000ffc600720c */ /* 0x000fe20003f05270 */
[----:B------:R-:W-:Y:S05]  /*6a00*/  WARPSYNC.ALL ;  /* 0x0000000000007948 */ /* 0x000fea0003800000 */
[----:B------:R-:W-:Y:S01]  /*6a10*/  R2UR UR4, R90 ;  /* 0x000000005a0472ca */ /* 0x000fe200000e0000 */
[C---:B----4-:R-:W-:Y:S01]  /*6a20*/  FMUL R0, R89.reuse, R72 ;  /* 0x0000004859007220 */ /* 0x050fe20000400000 */
[C---:B--2---:R-:W-:Y:S01]  /*6a30*/  SHF.L.U32 R92, R96.reuse, 0x10, RZ ;  /* 0x00000010605c7819 */ /* 0x044fe200000006ff */
[C---:B------:R-:W-:Y:S01]  /*6a40*/  FMUL R3, R89.reuse, R73 ;  /* 0x0000004959037220 */ /* 0x040fe20000400000 */
[----:B------:R-:W-:Y:S01]  /*6a50*/  LOP3.LUT R94, R96, 0xffff0000, RZ, 0xc0, !PT ;  /* 0xffff0000605e7812 */ /* 0x000fe200078ec0ff */
[----:B------:R-:W-:Y:S01]  /*6a60*/  FMUL R20, R89, R74 ;  /* 0x0000004a59147220 */ /* 0x000fe20000400000 */
[----:B------:R-:W-:Y:S01]  /*6a70*/  SHF.L.U32 R93, R97, 0x10, RZ ;  /* 0x00000010615d7819 */ /* 0x000fe200000006ff */
[----:B------:R-:W-:Y:S01]  /*6a80*/  FFMA R0, R91, R92, R0 ;  /* 0x0000005c5b007223 */ /* 0x000fe20000000000 */
[----:B------:R-:W-:Y:S01]  /*6a90*/  LOP3.LUT R96, R97, 0xffff0000, RZ, 0xc0, !PT ;  /* 0xffff000061607812 */ /* 0x000fe200078ec0ff */
[----:B------:R-:W-:Y:S01]  /*6aa0*/  FFMA R3, R91, R94, R3 ;  /* 0x0000005e5b037223 */ /* 0x000fe20000000003 */
[----:B------:R-:W-:Y:S01]  /*6ab0*/  SHF.L.U32 R97, R99, 0x10, RZ ;  /* 0x0000001063617819 */ /* 0x000fe200000006ff */
[----:B------:R-:W-:Y:S01]  /*6ac0*/  FFMA R20, R91, R93, R20 ;  /* 0x0000005d5b147223 */ /* 0x000fe20000000014 */
[----:B------:R-:W-:Y:S01]  /*6ad0*/  LOP3.LUT R100, R99, 0xffff0000, RZ, 0xc0, !PT ;  /* 0xffff000063647812 */ /* 0x000fe200078ec0ff */
[----:B-1----:R-:W1:Y:S01]  /*6ae0*/  LDTM.16dp256bit.x4 R4, tmem[UR4+0x80] ;  /* 0x00008004000479ee */ /* 0x002e620008120000 */
[C---:B------:R-:W-:Y:S01]  /*6af0*/  SHF.L.U32 R99, R104.reuse, 0x10, RZ ;  /* 0x0000001068637819 */ /* 0x040fe200000006ff */
[----:B------:R-:W-:Y:S01]  /*6b00*/  NOP ;  /* 0x0000000000007918 */ /* 0x000fe20000000000 */
[----:B------:R-:W-:Y:S01]  /*6b10*/  LOP3.LUT R102, R104, 0xffff0000, RZ, 0xc0, !PT ;  /* 0xffff000068667812 */ /* 0x000fe200078ec0ff */
[----:B------:R-:W-:Y:S01]  /*6b20*/  FMUL R21, R89, R75 ;  /* 0x0000004b59157220 */ /* 0x000fe20000400000 */
[----:B------:R-:W-:Y:S01]  /*6b30*/  SHF.L.U32 R101, R105, 0x10, RZ ;  /* 0x0000001069657819 */ /* 0x000fe200000006ff */
[----:B------:R-:W-:Y:S01]  /*6b40*/  FMUL R22, R89, R76 ;  /* 0x0000004c59167220 */ /* 0x000fe20000400000 */
[----:B------:R-:W-:Y:S01]  /*6b50*/  LOP3.LUT R104, R105, 0xffff0000, RZ, 0xc0, !PT ;  /* 0xffff000069687812 */ /* 0x000fe200078ec0ff */
[----:B------:R-:W-:Y:S01]  /*6b60*/  FFMA R21, R91, R96, R21 ;  /* 0x000000605b157223 */ /* 0x000fe20000000015 */
[----:B------:R-:W-:Y:S01]  /*6b70*/  R2UR UR5, R151 ;  /* 0x00000000970572ca */ /* 0x000fe200000e0000 */
[----:B------:R-:W-:Y:S01]  /*6b80*/  FMUL R23, R89, R77 ;  /* 0x0000004d59177220 */ /* 0x000fe20000400000 */
[----:B------:R-:W-:Y:S01]  /*6b90*/  SHF.L.U32 R105, R107, 0x10, RZ ;  /* 0x000000106b697819 */ /* 0x000fe200000006ff */
[----:B------:R-:W-:Y:S01]  /*6ba0*/  FMUL R72, R89, R78 ;  /* 0x0000004e59487220 */ /* 0x000fe20000400000 */
[----:B------:R-:W-:Y:S01]  /*6bb0*/  LOP3.LUT R108, R107, 0xffff0000, RZ, 0xc0, !PT ;  /* 0xffff00006b6c7812 */ /* 0x000fe200078ec0ff */
[C---:B------:R-:W-:Y:S01]  /*6bc0*/  FMUL R73, R89.reuse, R79 ;  /* 0x0000004f59497220 */ /* 0x040fe20000400000 */
[C---:B------:R-:W-:Y:S01]  /*6bd0*/  SHF.L.U32 R107, R112.reuse, 0x10, RZ ;  /* 0x00000010706b7819 */ /* 0x040fe200000006ff */
[C---:B------:R-:W-:Y:S01]  /*6be0*/  FMUL R74, R89.reuse, R80 ;  /* 0x00000050594a7220 */ /* 0x040fe20000400000 */
[----:B------:R-:W-:Y:S01]  /*6bf0*/  LOP3.LUT R110, R112, 0xffff0000, RZ, 0xc0, !PT ;  /* 0xffff0000706e7812 */ /* 0x000fe200078ec0ff */
[----:B------:R-:W-:Y:S01]  /*6c00*/  FMUL R75, R89, R81 ;  /* 0x00000051594b7220 */ /* 0x000fe20000400000 */
[----:B------:R-:W-:Y:S01]  /*6c10*/  SHF.L.U32 R109, R113, 0x10, RZ ;  /* 0x00000010716d7819 */ /* 0x000fe200000006ff */
[----:B------:R-:W-:Y:S01]  /*6c20*/  FMUL R76, R89, R82 ;  /* 0x00000052594c7220 */ /* 0x000fe20000400000 */
[----:B------:R-:W-:Y:S01]  /*6c30*/  LOP3.LUT R112, R113, 0xffff0000, RZ, 0xc0, !PT ;  /* 0xffff000071707812 */ /* 0x000fe200078ec0ff */
[----:B------:R-:W-:Y:S01]  /*6c40*/  UIADD3 UR4, UPT, UPT, UR5, 0xa0, URZ ;  /* 0x000000a005047890 */ /* 0x000fe2000fffe0ff */
[----:B------:R-:W-:Y:S01]  /*6c50*/  SHF.L.U32 R113, R115, 0x10, RZ ;  /* 0x0000001073717819 */ /* 0x000fe200000006ff */
[----:B------:R-:W-:Y:S01]  /*6c60*/  FMUL R77, R89, R83 ;  /* 0x00000053594d7220 */ /* 0x000fe20000400000 */
[----:B------:R-:W-:Y:S01]  /*6c70*/  LOP3.LUT R116, R115, 0xffff0000, RZ, 0xc0, !PT ;  /* 0xffff000073747812 */ /* 0x000fe200078ec0ff */
[----:B------:R-:W-:Y:S01]  /*6c80*/  UPRMT UR4, UR42, 0x654, UR4 ;  /* 0x000006542a047896 */ /* 0x000fe20008000004 */
[----:B------:R-:W-:Y:S01]  /*6c90*/  SHF.L.U32 R95, R98, 0x10, RZ ;  /* 0x00000010625f7819 */ /* 0x000fe200000006ff */
[C---:B------:R-:W-:Y:S01]  /*6ca0*/  FMUL R78, R89.reuse, R84 ;  /* 0x00000054594e7220 */ /* 0x040fe20000400000 */
[C---:B------:R-:W-:Y:S01]  /*6cb0*/  SHF.L.U32 R115, R120.reuse, 0x10, RZ ;  /* 0x0000001078737819 */ /* 0x040fe200000006ff */
[----:B------:R-:W-:Y:S01]  /*6cc0*/  FMUL R79, R89, R85 ;  /* 0x00000055594f7220 */ /* 0x000fe20000400000 */
[----:B------:R-:W-:Y:S01]  /*6cd0*/  LOP3.LUT R118, R120, 0xffff0000, RZ, 0xc0, !PT ;  /* 0xffff000078767812 */ /* 0x000fe200078ec0ff */
[----:B------:R-:W-:Y:S01]  /*6ce0*/  FFMA R22, R91, R95, R22 ;  /* 0x0000005f5b167223 */ /* 0x000fe20000000016 */
[----:B------:R-:W-:Y:S01]  /*6cf0*/  LOP3.LUT R98, R98, 0xffff0000, RZ, 0xc0, !PT ;  /* 0xffff000062627812 */ /* 0x000fe200078ec0ff */
[----:B------:R-:W-:Y:S01]  /*6d00*/  FMUL R80, R89, R86 ;  /* 0x0000005659507220 */ /* 0x000fe20000400000 */
[C---:B------:R-:W-:Y:S01]  /*6d10*/  SHF.L.U32 R117, R121.reuse, 0x10, RZ ;  /* 0x0000001079757819 */ /* 0x040fe200000006ff */
[----:B-1----:R-:W-:Y:S01]  /*6d20*/  SYNCS.ARRIVE.TRANS64.RED.A1T0 RZ, [UR4], RZ ;  /* 0x000000ffffff79a7 */ /* 0x002fe20008100404 */
[----:B------:R-:W-:Y:S01]  /*6d30*/  LOP3.LUT R120, R121, 0xffff0000, RZ, 0xc0, !PT ;  /* 0xffff000079787812 */ /* 0x000fe200078ec0ff */
[----:B------:R-:W-:Y:S01]  /*6d40*/  FFMA R23, R91, R98, R23 ;  /* 0x000000625b177223 */ /* 0x000fe20000000017 */
[----:B------:R-:W-:Y:S01]  /*6d50*/  SHF.L.U32 R121, R123, 0x10, RZ ;  /* 0x000000107b797819 */ /* 0x000fe200000006ff */
[----:B------:R-:W-:Y:S01]  /*6d60*/  FFMA R72, R91, R97, R72 ;  /* 0x000000615b487223 */ /* 0x000fe20000000048 */
[----:B------:R-:W-:Y:S01]  /*6d70*/  LOP3.LUT R124, R123, 0xffff0000, RZ, 0xc0, !PT ;  /* 0xffff00007b7c7812 */ /* 0x000fe200078ec0ff */
[C---:B------:R-:W-:Y:S01]  /*6d80*/  FFMA R73, R91.reuse, R100, R73 ;  /* 0x000000645b497223 */ /* 0x040fe20000000049 */
[C---:B------:R-:W-:Y:S01]  /*6d90*/  SHF.L.U32 R123, R128.reuse, 0x10, RZ ;  /* 0x00000010807b7819 */ /* 0x040fe200000006ff */
[C---:B------:R-:W-:Y:S01]  /*6da0*/  FFMA R74, R91.reuse, R99, R74 ;  /* 0x000000635b4a7223 */ /* 0x040fe2000000004a */
[----:B------:R-:W-:Y:S01]  /*6db0*/  LOP3.LUT R126, R128, 0xffff0000, RZ, 0xc0, !PT ;  /* 0xffff0000807e7812 */ /* 0x000fe200078ec0ff */
[----:B------:R-:W-:Y:S01]  /*6dc0*/  FFMA R75, R91, R102, R75 ;  /* 0x000000665b4b7223 */ /* 0x000fe2000000004b */
[----:B------:R-:W-:Y:S01]  /*6dd0*/  SHF.L.U32 R125, R129, 0x10, RZ ;  /* 0x00000010817d7819 */ /* 0x000fe200000006ff */
[----:B------:R-:W-:Y:S01]  /*6de0*/  FFMA R76, R91, R101, R76 ;  /* 0x000000655b4c7223 */ /* 0x000fe2000000004c */
[----:B------:R-:W-:Y:S01]  /*6df0*/  LOP3.LUT R128, R129, 0xffff0000, RZ, 0xc0, !PT ;  /* 0xffff000081807812 */ /* 0x000fe200078ec0ff */
[----:B------:R-:W-:Y:S01]  /*6e00*/  FFMA R77, R91, R104, R77 ;  /* 0x000000685b4d7223 */ /* 0x000fe2000000004d */
        /* <DEDUP_REMOVED lines=11> */
[C---:B------:R-:W-:Y:S01]  /*6ec0*/  FMUL R60, R89.reuse, R60 ;  /* 0x0000003c593c7220 */ /* 0x040fe20000400000 */
[----:B------:R-:W-:Y:S01]  /*6ed0*/  MOV R188, UR46 ;  /* 0x0000002e00bc7c02 */ /* 0x000fe20008000f00 */
[C---:B------:R-:W-:Y:S01]  /*6ee0*/  FMUL R61, R89.reuse, R61 ;  /* 0x0000003d593d7220 */ /* 0x040fe20000400000 */
[----:B------:R-:W-:Y:S01]  /*6ef0*/  SHF.L.U32 R103, R106, 0x10, RZ ;  /* 0x000000106a677819 */ /* 0x000fe200000006ff */
[----:B------:R-:W-:Y:S01]  /*6f00*/  FMUL R62, R89, R62 ;  /* 0x0000003e593e7220 */ /* 0x000fe20000400000 */
[C---:B------:R-:W-:Y:S01]  /*6f10*/  SHF.L.U32 R137, R139.reuse, 0x10, RZ ;  /* 0x000000108b897819 */ /* 0x040fe200000006ff */
[----:B------:R-:W-:Y:S01]  /*6f20*/  IMAD R188, R188, 0x2800, R173 ;  /* 0x00002800bcbc7824 */ /* 0x000fe200078e02ad */
[----:B------:R-:W-:Y:S01]  /*6f30*/  LOP3.LUT R140, R139, 0xffff0000, RZ, 0xc0, !PT ;  /* 0xffff00008b8c7812 */ /* 0x000fe200078ec0ff */
[----:B------:R-:W-:Y:S01]  /*6f40*/  FFMA R78, R91, R103, R78 ;  /* 0x000000675b4e7223 */ /* 0x000fe2000000004e */
[----:B------:R-:W-:Y:S01]  /*6f50*/  LOP3.LUT R106, R106, 0xffff0000, RZ, 0xc0, !PT ;  /* 0xffff00006a6a7812 */ /* 0x000fe200078ec0ff */
[C---:B------:R-:W-:Y:S01]  /*6f60*/  FMUL R63, R89.reuse, R63 ;  /* 0x0000003f593f7220 */ /* 0x040fe20000400000 */
[C---:B------:R-:W-:Y:S01]  /*6f70*/  SHF.L.U32 R139, R144.reuse, 0x10, RZ ;  /* 0x00000010908b7819 */ /* 0x040fe200000006ff */
[----:B------:R-:W-:Y:S01]  /*6f80*/  FMUL R64, R89, R64 ;  /* 0x0000004059407220 */ /* 0x000fe20000400000 */
[----:B------:R-:W-:Y:S01]  /*6f90*/  LOP3.LUT R142, R144, 0xffff0000, RZ, 0xc0, !PT ;  /* 0xffff0000908e7812 */ /* 0x000fe200078ec0ff */
[----:B------:R-:W-:Y:S01]  /*6fa0*/  FFMA R79, R91, R106, R79 ;  /* 0x0000006a5b4f7223 */ /* 0x000fe2000000004f */
[----:B------:R-:W-:Y:S01]  /*6fb0*/  SHF.L.U32 R141, R145, 0x10, RZ ;  /* 0x00000010918d7819 */ /* 0x000fe200000006ff */
[----:B------:R-:W-:Y:S01]  /*6fc0*/  FFMA R80, R91, R105, R80 ;  /* 0x000000695b507223 */ /* 0x000fe20000000050 */
        /* <DEDUP_REMOVED lines=11> */
[----:B------:R-:W-:Y:S01]  /*7080*/  FMUL R65, R89, R65 ;  /* 0x0000004159417220 */ /* 0x000fe20000400000 */
[----:B------:R-:W-:Y:S01]  /*7090*/  LOP3.LUT R152, R153, 0xffff0000, RZ, 0xc0, !PT ;  /* 0xffff000099987812 */ /* 0x000fe200078ec0ff */
        /* <DEDUP_REMOVED lines=12> */
[----:B------:R-:W-:Y:S01]  /*7160*/  FMUL R40, R89, R40 ;  /* 0x0000002859287220 */ /* 0x000fe20000400000 */
[----:B------:R-:W-:Y:S01]  /*7170*/  SHF.L.U32 R161, R163, 0x10, RZ ;  /* 0x00000010a3a17819 */ /* 0x000fe200000006ff */
[----:B------:R-:W-:Y:S01]  /*7180*/  FMUL R41, R89, R41 ;  /* 0x0000002959297220 */ /* 0x000fe20000400000 */
[----:B------:R-:W-:Y:S01]  /*7190*/  LOP3.LUT R164, R163, 0xffff0000, RZ, 0xc0, !PT ;  /* 0xffff0000a3a47812 */ /* 0x000fe200078ec0ff */
[----:B------:R-:W-:Y:S01]  /*71a0*/  FMUL R42, R89, R42 ;  /* 0x0000002a592a7220 */ /* 0x000fe20000400000 */
[----:B------:R-:W-:Y:S01]  /*71b0*/  F2FP.BF16.F32.PACK_AB R184, R3, R0 ;  /* 0x0000000003b8723e */ /* 0x000fe200000010ff */
[----:B------:R-:W-:Y:S01]  /*71c0*/  FMUL R43, R89, R43 ;  /* 0x0000002b592b7220 */ /* 0x000fe20000400000 */
[----:B------:R-:W-:Y:S01]  /*71d0*/  F2FP.BF16.F32.PACK_AB R185, R21, R20 ;  /* 0x0000001415b9723e */ /* 0x000fe200000010ff */
[----:B------:R-:W-:Y:S01]  /*71e0*/  FMUL R44, R89, R44 ;  /* 0x0000002c592c7220 */ /* 0x000fe20000400000 */
[----:B------:R-:W-:Y:S01]  /*71f0*/  F2FP.BF16.F32.PACK_AB R186, R23, R22 ;  /* 0x0000001617ba723e */ /* 0x000fe200000010ff */
[----:B------:R-:W-:Y:S01]  /*7200*/  FMUL R45, R89, R45 ;  /* 0x0000002d592d7220 */ /* 0x000fe20000400000 */
[----:B------:R-:W-:Y:S01]  /*7210*/  F2FP.BF16.F32.PACK_AB R187, R73, R72 ;  /* 0x0000004849bb723e */ /* 0x000fe200000010ff */
[C---:B------:R-:W-:Y:S01]  /*7220*/  FMUL R46, R89.reuse, R46 ;  /* 0x0000002e592e7220 */ /* 0x040fe20000400000 */
[----:B------:R-:W-:Y:S01]  /*7230*/  LEA R200, R188, UR45, 0x1 ;  /* 0x0000002dbcc87c11 */ /* 0x000fe2000f8e08ff */
[C---:B------:R-:W-:Y:S01]  /*7240*/  FMUL R47, R89.reuse, R47 ;  /* 0x0000002f592f7220 */ /* 0x040fe20000400000 */
[C---:B------:R-:W-:Y:S01]  /*7250*/  SHF.L.U32 R163, R168.reuse, 0x10, RZ ;  /* 0x00000010a8a37819 */ /* 0x040fe200000006ff */
[----:B------:R-:W-:Y:S01]  /*7260*/  FMUL R48, R89, R48 ;  /* 0x0000003059307220 */ /* 0x000fe20000400000 */
[----:B------:R-:W-:Y:S01]  /*7270*/  LOP3.LUT R166, R168, 0xffff0000, RZ, 0xc0, !PT ;  /* 0xffff0000a8a67812 */ /* 0x000fe200078ec0ff */
[----:B------:R1:W-:Y:S01]  /*7280*/  STSM.16.M88.4 [R200+0x200], R184 ;  /* 0x000200b8c8007844 */ /* 0x0003e20000000200 */
        /* <DEDUP_REMOVED lines=15> */
[----:B------:R-:W-:Y:S01]  /*7380*/  FMUL R24, R89, R24 ;  /* 0x0000001859187220 */ /* 0x000fe20000400000 */
[----:B------:R-:W-:Y:S01]  /*7390*/  LEA R171, R197, R200, 0x1 ;  /* 0x000000c8c5ab7211 */ /* 0x000fe200078e08ff */
[C---:B------:R-:W-:Y:S01]  /*73a0*/  FMUL R25, R89.reuse, R25 ;  /* 0x0000001959197220 */ /* 0x040fe20000400000 */
[C---:B------:R-:W-:Y:S01]  /*73b0*/  SHF.L.U32 R111, R114.reuse, 0x10, RZ ;  /* 0x00000010726f7819 */ /* 0x040fe200000006ff */
[----:B------:R-:W-:Y:S01]  /*73c0*/  FMUL R26, R89, R26 ;  /* 0x0000001a591a7220 */ /* 0x000fe20000400000 */
[----:B------:R-:W-:Y:S01]  /*73d0*/  LOP3.LUT R114, R114, 0xffff0000, RZ, 0xc0, !PT ;  /* 0xffff000072727812 */ /* 0x000fe200078ec0ff */
[----:B------:R2:W-:Y:S01]  /*73e0*/  STSM.16.M88.4 [R171+0x200], R188 ;  /* 0x000200bcab007844 */ /* 0x0005e20000000200 */
[C---:B------:R-:W-:Y:S01]  /*73f0*/  SHF.L.U32 R119, R122.reuse, 0x10, RZ ;  /* 0x000000107a777819 */ /* 0x040fe200000006ff */
[C---:B------:R-:W-:Y:S01]  /*7400*/  FFMA R60, R91.reuse, R111, R60 ;  /* 0x0000006f5b3c7223 */ /* 0x040fe2000000003c */
[----:B------:R-:W-:Y:S01]  /*7410*/  LOP3.LUT R122, R122, 0xffff0000, RZ, 0xc0, !PT ;  /* 0xffff00007a7a7812 */ /* 0x000fe200078ec0ff */
[C---:B------:R-:W-:Y:S01]  /*7420*/  FFMA R61, R91.reuse, R114, R61 ;  /* 0x000000725b3d7223 */ /* 0x040fe2000000003d */
[C---:B------:R-:W-:Y:S01]  /*7430*/  SHF.L.U32 R127, R130.reuse, 0x10, RZ ;  /* 0x00000010827f7819 */ /* 0x040fe200000006ff */
[C---:B------:R-:W-:Y:S01]  /*7440*/  FFMA R62, R91.reuse, R113, R62 ;  /* 0x000000715b3e7223 */ /* 0x040fe2000000003e */
[C---:B------:R-:W-:Y:S01]  /*7450*/  FFMA R63, R91.reuse, R116, R63 ;  /* 0x000000745b3f7223 */ /* 0x040fe2000000003f */
[----:B------:R-:W-:Y:S01]  /*7460*/  LOP3.LUT R130, R130, 0xffff0000, RZ, 0xc0, !PT ;  /* 0xffff000082827812 */ /* 0x000fe200078ec0ff */
[----:B------:R-:W-:Y:S01]  /*7470*/  FFMA R64, R91, R115, R64 ;  /* 0x000000735b407223 */ /* 0x000fe20000000040 */
[----:B-1----:R-:W-:Y:S01]  /*7480*/  F2FP.BF16.F32.PACK_AB R184, R57, R56 ;  /* 0x0000003839b8723e */ /* 0x002fe200000010ff */
[----:B------:R-:W-:Y:S01]  /*7490*/  FFMA R65, R91, R118, R65 ;  /* 0x000000765b417223 */ /* 0x000fe20000000041 */
[----:B------:R-:W-:Y:S01]  /*74a0*/  F2FP.BF16.F32.PACK_AB R185, R59, R58 ;  /* 0x0000003a3bb9723e */ /* 0x000fe200000010ff */
[----:B------:R-:W-:Y:S01]  /*74b0*/  FFMA R66, R91, R117, R66 ;  /* 0x000000755b427223 */ /* 0x000fe20000000042 */
[----:B------:R-:W-:Y:S01]  /*74c0*/  F2FP.BF16.F32.PACK_AB R186, R61, R60 ;  /* 0x0000003c3dba723e */ /* 0x000fe200000010ff */
[----:B------:R-:W-:Y:S01]  /*74d0*/  FFMA R67, R91, R120, R67 ;  /* 0x000000785b437223 */ /* 0x000fe20000000043 */
[----:B------:R-:W-:Y:S01]  /*74e0*/  F2FP.BF16.F32.PACK_AB R187, R63, R62 ;  /* 0x0000003e3fbb723e */ /* 0x000fe200000010ff */
[C---:B------:R-:W-:Y:S01]  /*74f0*/  FFMA R68, R91.reuse, R119, R68 ;  /* 0x000000775b447223 */ /* 0x040fe20000000044 */
[C---:B------:R-:W-:Y:S01]  /*7500*/  FFMA R69, R91.reuse, R122, R69 ;  /* 0x0000007a5b457223 */ /* 0x040fe20000000045 */
[C---:B------:R-:W-:Y:S01]  /*7510*/  FFMA R70, R91.reuse, R121, R70 ;  /* 0x000000795b467223 */ /* 0x040fe20000000046 */
[C---:B------:R-:W-:Y:S01]  /*7520*/  FFMA R71, R91.reuse, R124, R71 ;  /* 0x0000007c5b477223 */ /* 0x040fe20000000047 */
[----:B------:R1:W-:Y:S01]  /*7530*/  STSM.16.M88.4 [R200+0x1200], R184 ;  /* 0x001200b8c8007844 */ /* 0x0003e20000000200 */
[C---:B------:R-:W-:Y:S01]  /*7540*/  FFMA R40, R91.reuse, R123, R40 ;  /* 0x0000007b5b287223 */ /* 0x040fe20000000028 */
[C---:B------:R-:W-:Y:S01]  /*7550*/  FFMA R41, R91.reuse, R126, R41 ;  /* 0x0000007e5b297223 */ /* 0x040fe20000000029 */
[C---:B------:R-:W-:Y:S01]  /*7560*/  SHF.L.U32 R135, R138.reuse, 0x10, RZ ;  /* 0x000000108a877819 */ /* 0x040fe200000006ff */
[C---:B------:R-:W-:Y:S01]  /*7570*/  FFMA R42, R91.reuse, R125, R42 ;  /* 0x0000007d5b2a7223 */ /* 0x040fe2000000002a */
[C---:B------:R-:W-:Y:S01]  /*7580*/  FFMA R43, R91.reuse, R128, R43 ;  /* 0x000000805b2b7223 */ /* 0x040fe2000000002b */
[----:B------:R-:W-:Y:S01]  /*7590*/  LOP3.LUT R138, R138, 0xffff0000, RZ, 0xc0, !PT ;  /* 0xffff00008a8a7812 */ /* 0x000fe200078ec0ff */
[C---:B------:R-:W-:Y:S01]  /*75a0*/  FFMA R44, R91.reuse, R127, R44 ;  /* 0x0000007f5b2c7223 */ /* 0x040fe2000000002c */
[C---:B------:R-:W-:Y:S01]  /*75b0*/  FFMA R45, R91.reuse, R130, R45 ;  /* 0x000000825b2d7223 */ /* 0x040fe2000000002d */
[C---:B------:R-:W-:Y:S01]  /*75c0*/  SHF.L.U32 R143, R146.reuse, 0x10, RZ ;  /* 0x00000010928f7819 */ /* 0x040fe200000006ff */
[----:B------:R-:W-:Y:S01]  /*75d0*/  FFMA R46, R91, R129, R46 ;  /* 0x000000815b2e7223 */ /* 0x000fe2000000002e */
[----:B--2---:R-:W-:Y:S01]  /*75e0*/  F2FP.BF16.F32.PACK_AB R188, R65, R64 ;  /* 0x0000004041bc723e */ /* 0x004fe200000010ff */
        /* <DEDUP_REMOVED lines=13> */
[----:B------:R-:W-:Y:S01]  /*76c0*/  LOP3.LUT R146, R146, 0xffff0000, RZ, 0xc0, !PT ;  /* 0xffff000092927812 */ /* 0x000fe200078ec0ff */
[C---:B------:R-:W-:Y:S01]  /*76d0*/  FFMA R24, R91.reuse, R139, R24 ;  /* 0x0000008b5b187223 */ /* 0x040fe20000000018 */
[C---:B------:R-:W-:Y:S01]  /*76e0*/  FFMA R25, R91.reuse, R142, R25 ;  /* 0x0000008e5b197223 */ /* 0x040fe20000000019 */
[----:B------:R-:W-:Y:S01]  /*76f0*/  SHF.L.U32 R151, R154, 0x10, RZ ;  /* 0x000000109a977819 */ /* 0x000fe200000006ff */
[----:B------:R-:W-:Y:S01]  /*7700*/  FFMA R26, R91, R141, R26 ;  /* 0x0000008d5b1a7223 */ /* 0x000fe2000000001a */
[C---:B------:R-:W-:Y:S01]  /*7710*/  SHF.L.U32 R159, R162.reuse, 0x10, RZ ;  /* 0x00000010a29f7819 */ /* 0x040fe200000006ff */
[----:B------:R-:W-:Y:S01]  /*7720*/  FMUL R27, R89, R27 ;  /* 0x0000001b591b7220 */ /* 0x000fe20000400000 */
[----:B-1----:R-:W-:Y:S01]  /*7730*/  F2FP.BF16.F32.PACK_AB R184, R41, R40 ;  /* 0x0000002829b8723e */ /* 0x002fe200000010ff */
[----:B------:R-:W-:Y:S01]  /*7740*/  FMUL R28, R89, R28 ;  /* 0x0000001c591c7220 */ /* 0x000fe20000400000 */
[----:B------:R-:W-:Y:S01]  /*7750*/  F2FP.BF16.F32.PACK_AB R185, R43, R42 ;  /* 0x0000002a2bb9723e */ /* 0x000fe200000010ff */
[----:B------:R-:W-:Y:S01]  /*7760*/  FFMA R27, R91, R144, R27 ;  /* 0x000000905b1b7223 */ /* 0x000fe2000000001b */
[----:B------:R-:W-:Y:S01]  /*7770*/  F2FP.BF16.F32.PACK_AB R186, R45, R44 ;  /* 0x0000002c2dba723e */ /* 0x000fe200000010ff */
[----:B------:R-:W-:Y:S01]  /*7780*/  FFMA R28, R91, R143, R28 ;  /* 0x0000008f5b1c7223 */ /* 0x000fe2000000001c */
[----:B------:R-:W-:Y:S01]  /*7790*/  F2FP.BF16.F32.PACK_AB R187, R47, R46 ;  /* 0x0000002e2fbb723e */ /* 0x000fe200000010ff */
[C---:B------:R-:W-:Y:S01]  /*77a0*/  FMUL R29, R89.reuse, R29 ;  /* 0x0000001d591d7220 */ /* 0x040fe20000400000 */
[----:B------:R-:W-:Y:S01]  /*77b0*/  LOP3.LUT R162, R162, 0xffff0000, RZ, 0xc0, !PT ;  /* 0xffff0000a2a27812 */ /* 0x000fe200078ec0ff */
[C---:B------:R-:W-:Y:S01]  /*77c0*/  FMUL R30, R89.reuse, R30 ;  /* 0x0000001e591e7220 */ /* 0x040fe20000400000 */
[----:B------:R-:W-:Y:S01]  /*77d0*/  FMUL R31, R89, R31 ;  /* 0x0000001f591f7220 */ /* 0x000fe20000400000 */
[----:B------:R1:W-:Y:S01]  /*77e0*/  STSM.16.M88.4 [R200+0x2200], R184 ;  /* 0x002200b8c8007844 */ /* 0x0003e20000000200 */
[C---:B------:R-:W-:Y:S01]  /*77f0*/  FFMA R29, R91.reuse, R146, R29 ;  /* 0x000000925b1d7223 */ /* 0x040fe2000000001d */
[C---:B------:R-:W-:Y:S01]  /*7800*/  FFMA R30, R91.reuse, R145, R30 ;  /* 0x000000915b1e7223 */ /* 0x040fe2000000001e */
[----:B------:R-:W-:Y:S01]  /*7810*/  FFMA R31, R91, R148, R31 ;  /* 0x000000945b1f7223 */ /* 0x000fe2000000001f */
[C---:B------:R-:W-:Y:S01]  /*7820*/  FMUL R32, R89.reuse, R32 ;  /* 0x0000002059207220 */ /* 0x040fe20000400000 */
[C---:B------:R-:W-:Y:S01]  /*7830*/  FMUL R33, R89.reuse, R33 ;  /* 0x0000002159217220 */ /* 0x040fe20000400000 */
[----:B------:R-:W-:Y:S01]  /*7840*/  FMUL R34, R89, R34 ;  /* 0x0000002259227220 */ /* 0x000fe20000400000 */
[----:B------:R-:W-:Y:S01]  /*7850*/  LOP3.LUT R154, R154, 0xffff0000, RZ, 0xc0, !PT ;  /* 0xffff00009a9a7812 */ /* 0x000fe200078ec0ff */
[C---:B------:R-:W-:Y:S01]  /*7860*/  FFMA R32, R91.reuse, R147, R32 ;  /* 0x000000935b207223 */ /* 0x040fe20000000020 */
[----:B------:R-:W-:Y:S01]  /*7870*/  FFMA R33, R91, R150, R33 ;  /* 0x000000965b217223 */ /* 0x000fe20000000021 */
[----:B--2---:R-:W-:Y:S01]  /*7880*/  F2FP.BF16.F32.PACK_AB R188, R49, R48 ;  /* 0x0000003031bc723e */ /* 0x004fe200000010ff */
[----:B------:R-:W-:Y:S01]  /*7890*/  FFMA R34, R91, R149, R34 ;  /* 0x000000955b227223 */ /* 0x000fe20000000022 */
[----:B------:R-:W-:Y:S01]  /*78a0*/  F2FP.BF16.F32.PACK_AB R189, R51, R50 ;  /* 0x0000003233bd723e */ /* 0x000fe200000010ff */
[----:B------:R-:W-:Y:S01]  /*78b0*/  FMUL R35, R89, R35 ;  /* 0x0000002359237220 */ /* 0x000fe20000400000 */
[----:B------:R-:W-:Y:S01]  /*78c0*/  F2FP.BF16.F32.PACK_AB R190, R53, R52 ;  /* 0x0000003435be723e */ /* 0x000fe200000010ff */
[----:B------:R-:W-:Y:S01]  /*78d0*/  FMUL R36, R89, R36 ;  /* 0x0000002459247220 */ /* 0x000fe20000400000 */
[----:B------:R-:W-:Y:S01]  /*78e0*/  F2FP.BF16.F32.PACK_AB R191, R55, R54 ;  /* 0x0000003637bf723e */ /* 0x000fe200000010ff */
[----:B------:R-:W-:Y:S01]  /*78f0*/  FFMA R35, R91, R152, R35 ;  /* 0x000000985b237223 */ /* 0x000fe20000000023 */
[----:B------:R-:W-:Y:S01]  /*7900*/  FMUL R37, R89, R37 ;  /* 0x0000002559257220 */ /* 0x000fe20000400000 */
[----:B------:R-:W-:Y:S01]  /*7910*/  FFMA R36, R91, R151, R36 ;  /* 0x000000975b247223 */ /* 0x000fe20000000024 */
[----:B------:R-:W-:Y:S01]  /*7920*/  FMUL R38, R89, R38 ;  /* 0x0000002659267220 */ /* 0x000fe20000400000 */
[----:B------:R2:W-:Y:S01]  /*7930*/  STSM.16.M88.4 [R171+0x2200], R188 ;  /* 0x002200bcab007844 */ /* 0x0005e20000000200 */
[C---:B------:R-:W-:Y:S01]  /*7940*/  FFMA R37, R91.reuse, R154, R37 ;  /* 0x0000009a5b257223 */ /* 0x040fe20000000025 */
[C---:B------:R-:W-:Y:S01]  /*7950*/  SHF.L.U32 R167, R170.reuse, 0x10, RZ ;  /* 0x00000010aaa77819 */ /* 0x040fe200000006ff */
[----:B------:R-:W-:Y:S01]  /*7960*/  FFMA R38, R91, R153, R38 ;  /* 0x000000995b267223 */ /* 0x000fe20000000026 */
[C---:B------:R-:W-:Y:S01]  /*7970*/  FMUL R39, R89.reuse, R39 ;  /* 0x0000002759277220 */ /* 0x040fe20000400000 */
[----:B------:R-:W-:Y:S01]  /*7980*/  LOP3.LUT R170, R170, 0xffff0000, RZ, 0xc0, !PT ;  /* 0xffff0000aaaa7812 */ /* 0x000fe200078ec0ff */
[C---:B------:R-:W-:Y:S01]  /*7990*/  FMUL R4, R89.reuse, R4 ;  /* 0x0000000459047220 */ /* 0x040fe20000400000 */
[C---:B------:R-:W-:Y:S01]  /*79a0*/  FMUL R5, R89.reuse, R5 ;  /* 0x0000000559057220 */ /* 0x040fe20000400000 */
[----:B------:R-:W-:Y:S01]  /*79b0*/  FMUL R6, R89, R6 ;  /* 0x0000000659067220 */ /* 0x000fe20000400000 */
[----:B------:R-:W-:Y:S01]  /*79c0*/  FFMA R39, R91, R156, R39 ;  /* 0x0000009c5b277223 */ /* 0x000fe20000000027 */
[----:B-1----:R-:W-:Y:S01]  /*79d0*/  F2FP.BF16.F32.PACK_AB R184, R25, R24 ;  /* 0x0000001819b8723e */ /* 0x002fe200000010ff */
[----:B------:R-:W-:Y:S01]  /*79e0*/  FMUL R7, R89, R7 ;  /* 0x0000000759077220 */ /* 0x000fe20000400000 */
[----:B------:R-:W-:Y:S01]  /*79f0*/  F2FP.BF16.F32.PACK_AB R185, R27, R26 ;  /* 0x0000001a1bb9723e */ /* 0x000fe200000010ff */
[----:B------:R-:W-:Y:S01]  /*7a00*/  FFMA R4, R91, R155, R4 ;  /* 0x0000009b5b047223 */ /* 0x000fe20000000004 */
[----:B------:R-:W-:Y:S01]  /*7a10*/  FMUL R8, R89, R8 ;  /* 0x0000000859087220 */ /* 0x000fe20000400000 */
        /* <DEDUP_REMOVED lines=14> */
[----:B------:R-:W-:Y:S01]  /*7b00*/  F2FP.BF16.F32.PACK_AB R186, R29, R28 ;  /* 0x0000001c1dba723e */ /* 0x000fe200000010ff */
[----:B------:R-:W-:Y:S01]  /*7b10*/  FFMA R12, R91, R163, R12 ;  /* 0x000000a35b0c7223 */ /* 0x000fe2000000000c */
[----:B------:R-:W-:Y:S01]  /*7b20*/  F2FP.BF16.F32.PACK_AB R187, R31, R30 ;  /* 0x0000001e1fbb723e */ /* 0x000fe200000010ff */
[----:B------:R-:W-:Y:S01]  /*7b30*/  FMUL R16, R89, R16 ;  /* 0x0000001059107220 */ /* 0x000fe20000400000 */
[----:B------:R-:W-:Y:S01]  /*7b40*/  FFMA R13, R91, R166, R13 ;  /* 0x000000a65b0d7223 */ /* 0x000fe2000000000d */
[----:B------:R-:W-:Y:S01]  /*7b50*/  FMUL R17, R89, R17 ;  /* 0x0000001159117220 */ /* 0x000fe20000400000 */
[----:B------:R-:W-:Y:S01]  /*7b60*/  FFMA R14, R91, R165, R14 ;  /* 0x000000a55b0e7223 */ /* 0x000fe2000000000e */
[----:B------:R1:W-:Y:S01]  /*7b70*/  STSM.16.M88.4 [R200+0x3200], R184 ;  /* 0x003200b8c8007844 */ /* 0x0003e20000000200 */
[----:B------:R-:W-:Y:S01]  /*7b80*/  FMUL R18, R89, R18 ;  /* 0x0000001259127220 */ /* 0x000fe20000400000 */
[----:B------:R-:W-:Y:S01]  /*7b90*/  FFMA R15, R91, R168, R15 ;  /* 0x000000a85b0f7223 */ /* 0x000fe2000000000f */
[----:B------:R-:W-:Y:S01]  /*7ba0*/  FMUL R19, R89, R19 ;  /* 0x0000001359137220 */ /* 0x000fe20000400000 */
[----:B--2---:R-:W-:Y:S01]  /*7bb0*/  F2FP.BF16.F32.PACK_AB R188, R33, R32 ;  /* 0x0000002021bc723e */ /* 0x004fe200000010ff */
[----:B------:R-:W-:Y:S01]  /*7bc0*/  FFMA R16, R91, R167, R16 ;  /* 0x000000a75b107223 */ /* 0x000fe20000000010 */
[----:B------:R-:W-:Y:S01]  /*7bd0*/  F2FP.BF16.F32.PACK_AB R189, R35, R34 ;  /* 0x0000002223bd723e */ /* 0x000fe200000010ff */
[----:B------:R-:W-:Y:S01]  /*7be0*/  FFMA R17, R91, R170, R17 ;  /* 0x000000aa5b117223 */ /* 0x000fe20000000011 */
[----:B------:R-:W-:Y:S01]  /*7bf0*/  F2FP.BF16.F32.PACK_AB R190, R37, R36 ;  /* 0x0000002425be723e */ /* 0x000fe200000010ff */
[----:B------:R-:W-:Y:S01]  /*7c00*/  FFMA R18, R91, R169, R18 ;  /* 0x000000a95b127223 */ /* 0x000fe20000000012 */
[----:B------:R-:W-:Y:S01]  /*7c10*/  F2FP.BF16.F32.PACK_AB R191, R39, R38 ;  /* 0x0000002627bf723e */ /* 0x000fe200000010ff */
[----:B------:R-:W-:Y:S01]  /*7c20*/  FFMA R19, R91, R172, R19 ;  /* 0x000000ac5b137223 */ /* 0x000fe20000000013 */
[----:B------:R-:W-:Y:S01]  /*7c30*/  F2FP.BF16.F32.PACK_AB R156, R5, R4 ;  /* 0x00000004059c723e */ /* 0x000fe200000010ff */
[----:B------:R-:W-:Y:S01]  /*7c40*/  UIADD3 UR7, UPT, UPT, UR46, 0x1, URZ ;  /* 0x000000012e077890 */ /* 0x000fe2000fffe0ff */
[----:B------:R-:W-:Y:S01]  /*7c50*/  F2FP.BF16.F32.PACK_AB R157, R7, R6 ;  /* 0x00000006079d723e */ /* 0x000fe200000010ff */
[----:B------:R1:W-:Y:S01]  /*7c60*/  STSM.16.M88.4 [R171+0x3200], R188 ;  /* 0x003200bcab007844 */ /* 0x0003e20000000200 */
[----:B------:R-:W-:Y:S01]  /*7c70*/  F2FP.BF16.F32.PACK_AB R158, R9, R8 ;  /* 0x00000008099e723e */ /* 0x000fe200000010ff */
[----:B------:R-:W-:Y:S01]  /*7c80*/  BSSY.RECONVERGENT B0, `(.L_x_102) ;  /* 0x000002e000007945 */ /* 0x000fe20003800200 */
[----:B------:R-:W-:Y:S02]  /*7c90*/  F2FP.BF16.F32.PACK_AB R159, R11, R10 ;  /* 0x0000000a0b9f723e */ /* 0x000fe400000010ff */
[----:B------:R-:W-:Y:S02]  /*7ca0*/  F2FP.BF16.F32.PACK_AB R160, R13, R12 ;  /* 0x0000000c0da0723e */ /* 0x000fe400000010ff */
[----:B------:R-:W-:Y:S01]  /*7cb0*/  F2FP.BF16.F32.PACK_AB R161, R15, R14 ;  /* 0x0000000e0fa1723e */ /* 0x000fe200000010ff */
[----:B------:R1:W-:Y:S01]  /*7cc0*/  STSM.16.M88.4 [R200+0x4200], R156 ;  /* 0x0042009cc8007844 */ /* 0x0003e20000000200 */
[----:B------:R-:W-:Y:S02]  /*7cd0*/  F2FP.BF16.F32.PACK_AB R162, R17, R16 ;  /* 0x0000001011a2723e */ /* 0x000fe400000010ff */
[----:B------:R-:W-:Y:S05]  /*7ce0*/  F2FP.BF16.F32.PACK_AB R163, R19, R18 ;  /* 0x0000001213a3723e */ /* 0x000fea00000010ff */
[----:B------:R1:W-:Y:S01]  /*7cf0*/  STSM.16.M88.4 [R171+0x4200], R160 ;  /* 0x004200a0ab007844 */ /* 0x0003e20000000200 */
[----:B------:R-:W-:Y:S01]  /*7d00*/  @!PT LDS RZ, [RZ] ;  /* 0x00000000fffff984 */ /* 0x000fe20000000800 */
[----:B------:R-:W-:Y:S01]  /*7d10*/  @!PT LDS RZ, [RZ] ;  /* 0x00000000fffff984 */ /* 0x000fe20000000800 */
[----:B------:R-:W-:Y:S01]  /*7d20*/  @!PT LDS RZ, [RZ] ;  /* 0x00000000fffff984 */ /* 0x000fe20000000800 */
[----:B------:R-:W-:Y:S01]  /*7d30*/  @!PT LDS RZ, [RZ] ;  /* 0x00000000fffff984 */ /* 0x000fe20000000800 */
[----:B------:R2:W-:Y:S07]  /*7d40*/  MEMBAR.ALL.CTA ;  /* 0x0000000000007992 */ /* 0x0005ee0000008000 */
[----:B--2---:R-:W2:Y:S02]  /*7d50*/  FENCE.VIEW.ASYNC.S ;  /* 0x00000000000073c6 */ /* 0x004ea40000000000 */
[----:B--2---:R-:W-:Y:S06]  /*7d60*/  BAR.SYNC.DEFER_BLOCKING 0x1, 0x80 ;  /* 0x0042000000007b1d */ /* 0x004fec0000010000 */
[----:B------:R-:W-:Y:S05]  /*7d70*/  @P0 BRA `(.L_x_103) ;  /* 0x0000000000780947 */ /* 0x000fea0003800000 */
[----:B------:R-:W2:Y:S01]  /*7d80*/  LDCU.64 UR12, c[0x0][0x348] ;  /* 0x00006900ff0c77ac */ /* 0x000ea20008000a00 */
[----:B------:R-:W-:Y:S02]  /*7d90*/  UIMAD UR6, UR46, 0x5000, UR45 ;  /* 0x000050002e0678a4 */ /* 0x000fe4000f8e022d */
[----:B------:R-:W-:Y:S02]  /*7da0*/  UIMAD UR9, UR48, 0xa0, URZ ;  /* 0x000000a0300978a4 */ /* 0x000fe4000f8e02ff */
[----:B------:R-:W-:Y:S02]  /*7db0*/  USHF.L.U32 UR10, UR47, 0x6, URZ ;  /* 0x000000062f0a7899 */ /* 0x000fe400080006ff */
[----:B------:R-:W-:Y:S01]  /*7dc0*/  UIADD3 UR8, UPT, UPT, UR6, 0x200, URZ ;  /* 0x0000020006087890 */ /* 0x000fe2000fffe0ff */
[----:B------:R-:W-:Y:S01]  /*7dd0*/  UMOV UR11, UR36 ;  /* 0x00000024000b7c82 */ /* 0x000fe20008000000 */
[----:B------:R-:W-:Y:S02]  /*7de0*/  UIADD3 UR25, UPT, UPT, UR9, 0x20, URZ ;  /* 0x0000002009197890 */ /* 0x000fe4000fffe0ff */
[----:B------:R-:W-:Y:S01]  /*7df0*/  UIADD3 UR24, UPT, UPT, UR6, 0x1200, URZ ;  /* 0x0000120006187890 */ /* 0x000fe2000fffe0ff */
[----:B------:R-:W-:Y:S01]  /*7e00*/  UMOV UR27, UR36 ;  /* 0x00000024001b7c82 */ /* 0x000fe20008000000 */
[----:B--2---:R-:W-:Y:S01]  /*7e10*/  UIADD3 UR4, UP0, UPT, UR12, 0x680, URZ ;  /* 0x000006800c047890 */ /* 0x004fe2000ff1e0ff */
[----:B------:R-:W-:Y:S01]  /*7e20*/  UMOV UR26, UR10 ;  /* 0x0000000a001a7c82 */ /* 0x000fe20008000000 */
[----:B------:R-:W-:Y:S02]  /*7e30*/  UIADD3 UR21, UPT, UPT, UR9, 0x40, URZ ;  /* 0x0000004009157890 */ /* 0x000fe4000fffe0ff */
[----:B------:R-:W-:Y:S02]  /*7e40*/  UIADD3.X UR5, UPT, UPT, URZ, UR13, URZ, UP0, !UPT ;  /* 0x0000000dff057290 */ /* 0x000fe400087fe4ff */
[----:B------:R-:W-:Y:S01]  /*7e50*/  UIADD3 UR20, UPT, UPT, UR6, 0x2200, URZ ;  /* 0x0000220006147890 */ /* 0x000fe2000fffe0ff */
[----:B------:R-:W-:Y:S01]  /*7e60*/  UMOV UR23, UR36 ;  /* 0x0000002400177c82 */ /* 0x000fe20008000000 */
[----:B------:R-:W-:Y:S01]  /*7e70*/  UMOV UR22, UR10 ;  /* 0x0000000a00167c82 */ /* 0x000fe20008000000 */
[----:B------:R-:W-:Y:S02]  /*7e80*/  UIADD3 UR17, UPT, UPT, UR9, 0x60, URZ ;  /* 0x0000006009117890 */ /* 0x000fe4000fffe0ff */
[----:B------:R-:W-:Y:S02]  /*7e90*/  UIADD3 UR16, UPT, UPT, UR6, 0x3200, URZ ;  /* 0x0000320006107890 */ /* 0x000fe4000fffe0ff */
[----:B------:R2:W-:Y:S01]  /*7ea0*/  UTMASTG.3D [UR8], [UR4] ;  /* 0x00000008040073b5 */ /* 0x0005e20008010000 */
[----:B------:R-:W-:Y:S01]  /*7eb0*/  UMOV UR19, UR36 ;  /* 0x0000002400137c82 */ /* 0x000fe20008000000 */
[----:B------:R-:W-:Y:S01]  /*7ec0*/  UMOV UR18, UR10 ;  /* 0x0000000a00127c82 */ /* 0x000fe20008000000 */
[----:B------:R-:W-:Y:S02]  /*7ed0*/  UIADD3 UR13, UPT, UPT, UR9, 0x80, URZ ;  /* 0x00000080090d7890 */ /* 0x000fe4000fffe0ff */
[----:B------:R-:W-:Y:S01]  /*7ee0*/  UIADD3 UR12, UPT, UPT, UR6, 0x4200, URZ ;  /* 0x00004200060c7890 */ /* 0x000fe2000fffe0ff */
[----:B------:R-:W-:Y:S01]  /*7ef0*/  UMOV UR15, UR36 ;  /* 0x00000024000f7c82 */ /* 0x000fe20008000000 */
[----:B------:R2:W-:Y:S01]  /*7f00*/  UTMASTG.3D [UR24], [UR4] ;  /* 0x00000018040073b5 */ /* 0x0005e20008010000 */
[----:B------:R-:W-:Y:S01]  /*7f10*/  UMOV UR14, UR10 ;  /* 0x0000000a000e7c82 */ /* 0x000fe20008000000 */
[----:B------:R2:W-:Y:S01]  /*7f20*/  UTMASTG.3D [UR20], [UR4] ;  /* 0x00000014040073b5 */ /* 0x0005e20008010000 */
[----:B------:R2:W-:Y:S04]  /*7f30*/  UTMASTG.3D [UR16], [UR4] ;  /* 0x00000010040073b5 */ /* 0x0005e80008010000 */
[----:B------:R2:W-:Y:S02]  /*7f40*/  UTMASTG.3D [UR12], [UR4] ;  /* 0x0000000c040073b5 */ /* 0x0005e40008010000 */
[----:B--2---:R0:W-:Y:S02]  /*7f50*/  UTMACMDFLUSH ;  /* 0x00000000000079b7 */ /* 0x0041e40000000000 */
.L_x_103:
[----:B------:R-:W-:Y:S05]  /*7f60*/  BSYNC.RECONVERGENT B0 ;  /* 0x0000000000007941 */ /* 0x000fea0003800200 */
.L_x_102:
[----:B------:R-:W-:Y:S04]  /*7f70*/  BSSY.RECONVERGENT B0, `(.L_x_104) ;  /* 0x0000003000007945 */ /* 0x000fe80003800200 */
[----:B------:R-:W-:Y:S05]  /*7f80*/  @P0 BRA `(.L_x_105) ;  /* 0x0000000000040947 */ /* 0x000fea0003800000 */
[----:B------:R-:W-:Y:S04]  /*7f90*/  DEPBAR.LE SB0, 0x0 ;  /* 0x000080000000791a */ /* 0x000fe80000000000 */
.L_x_105:
[----:B------:R-:W-:Y:S05]  /*7fa0*/  BSYNC.RECONVERGENT B0 ;  /* 0x0000000000007941 */ /* 0x000fea0003800200 */
.L_x_104:
[----:B------:R-:W-:Y:S01]  /*7fb0*/  BAR.SYNC.DEFER_BLOCKING 0x1, 0x80 ;  /* 0x0042000000007b1d */ /* 0x000fe20000010000 */
[----:B------:R-:W-:Y:S01]  /*7fc0*/  UIADD3 UR49, UPT, UPT, UR49, 0x1, URZ ;  /* 0x0000000131317890 */ /* 0x000fe2000fffe0ff */
[----:B------:R-:W-:Y:S03]  /*7fd0*/  IADD3 R88, PT, PT, R88, 0x1, RZ ;  /* 0x0000000158587810 */ /* 0x000fe60007ffe0ff */
[----:B------:R-:W-:Y:S09]  /*7fe0*/  UISETP.NE.AND UP0, UPT, UR49, URZ, UPT ;  /* 0x000000ff3100728c */ /* 0x000ff2000bf05270 */
[----:B------:R-:W-:Y:S05]  /*7ff0*/  BRA.U !UP0, `(.L_x_106) ;  /* 0x0000000108287547 */ /* 0x000fea000b800000 */
[----:B------:R-:W-:Y:S01]  /*8000*/  ISETP.NE.AND P0, PT, R199, RZ, PT ;  /* 0x000000ffc700720c */ /* 0x000fe20003f05270 */
[----:B------:R-:W-:Y:S11]  /*8010*/  IMAD.U32 R0, RZ, RZ, UR42 ;  /* 0x0000002aff007e24 */ /* 0x000ff6000f8e00ff */
[----:B------:R-:W-:Y:S01]  /*8020*/  @!UPT UIADD3 URZ, UPT, UPT, URZ, URZ, URZ ;  /* 0x000000fffffff290 */ /* 0x000fe2000fffe0ff */
[C---:B------:R-:W-:Y:S01]  /*8030*/  @P0 LEA R3, R193.reuse, UR45, 0x3 ;  /* 0x0000002dc1030c11 */ /* 0x040fe2000f8e18ff */
[----:B------:R-:W-:Y:S04]  /*8040*/  VIADD R193, R193, 0x1 ;  /* 0x00000001c1c17836 */ /* 0x000fe80000000000 */
[----:B------:R-:W-:Y:S05]  /*8050*/  @P0 VIADD R3, R3, 0x40 ;  /* 0x0000004003030836 */ /* 0x000fea0000000000 */
[----:B------:R-:W-:Y:S04]  /*8060*/  @P0 PRMT R0, R0, 0x654, R3 ;  /* 0x0000065400000816 */ /* 0x000fe80000000003 */
[----:B------:R2:W-:Y:S01]  /*8070*/  @P0 SYNCS.ARRIVE.TRANS64.RED.A1T0 RZ, [R0+URZ], RZ ;  /* 0x000000ff00ff09a7 */ /* 0x0005e200081004ff */
[C---:B------:R-:W-:Y:S04]  /*8080*/  ISETP.NE.AND P0, PT, R193.reuse, 0x2, PT ;  /* 0x00000002c100780c */ /* 0x040fe80003f05270 */
[----:B------:R-:W-:Y:S09]  /*8090*/  SEL R193, R193, RZ, P0 ;  /* 0x000000ffc1c17207 */ /* 0x000ff20000000000 */
.L_x_106:
[----:B------:R-:W-:Y:S01]  /*80a0*/  ISETP.NE.AND P0, PT, R192, 0x2, PT ;  /* 0x00000002c000780c */ /* 0x000fe20003f05270 */
[----:B------:R-:W-:Y:S01]  /*80b0*/  UISETP.NE.AND UP1, UPT, UR56, URZ, UPT ;  /* 0x000000ff3800728c */ /* 0x000fe2000bf25270 */
[----:B------:R-:W-:Y:S01]  /*80c0*/  ISETP.NE.AND P1, PT, R88, 0x4, PT ;  /* 0x000000045800780c */ /* 0x000fe20003f25270 */
[----:B------:R-:W-:Y:S01]  /*80d0*/  UISETP.NE.AND UP0, UPT, UR7, 0x2, UPT ;  /* 0x000000020700788c */ /* 0x000fe2000bf05270 */
[----:B------:R-:W-:Y:S01]  /*80e0*/  SEL R3, RZ, 0x1, P0 ;  /* 0x00000001ff037807 */ /* 0x000fe20000000000 */
[----:B------:R-:W-:Y:S01]  /*80f0*/  UIADD3 UR48, UPT, UPT, UR37, UR60, URZ ;  /* 0x0000003c25307290 */ /* 0x000fe2000fffe0ff */
[----:B--2---:R-:W-:Y:S01]  /*8100*/  SEL R0, RZ, 0x1, P1 ;  /* 0x00000001ff007807 */ /* 0x004fe20000800000 */
[----:B------:R-:W-:Y:S01]  /*8110*/  USEL UR4, URZ, 0x1, UP0 ;  /* 0x00000001ff047887 */ /* 0x000fe20008000000 */
[----:B------:R-:W-:Y:S01]  /*8120*/  LOP3.LUT R194, R194, R3, RZ, 0x3c, !PT ;  /* 0x00000003c2c27212 */ /* 0x000fe200078e3cff */
[----:B------:R-:W-:Y:S01]  /*8130*/  UIADD3 UR47, UPT, UPT, UR38, UR61, URZ ;  /* 0x0000003d262f7290 */ /* 0x000fe2000fffe0ff */
[----:B------:R-:W-:Y:S01]  /*8140*/  LOP3.LUT R195, R195, R0, RZ, 0x3c, !PT ;  /* 0x00000000c3c37212 */ /* 0x000fe200078e3cff */
[----:B------:R-:W-:Y:S01]  /*8150*/  USEL UR46, UR7, URZ, UP0 ;  /* 0x000000ff072e7287 */ /* 0x000fe20008000000 */
[----:B------:R-:W-:Y:S01]  /*8160*/  SEL R192, R192, RZ, P0 ;  /* 0x000000ffc0c07207 */ /* 0x000fe20000000000 */
[----:B------:R-:W-:Y:S01]  /*8170*/  UMOV UR36, UR57 ;  /* 0x0000003900247c82 */ /* 0x000fe20008000000 */
[----:B------:R-:W-:Y:S02]  /*8180*/  SEL R88, R88, RZ, P1 ;  /* 0x000000ff58587207 */ /* 0x000fe40000800000 */
[----:B------:R-:W-:Y:S01]  /*8190*/  LOP3.LUT R196, R196, UR4, RZ, 0x3c, !PT ;  /* 0x00000004c4c47c12 */ /* 0x000fe2000f8e3cff */
[----:B------:R-:W-:Y:S06]  /*81a0*/  BRA.U UP1, `(.L_x_107) ;  /* 0xffffffd101147547 */ /* 0x000fec000b83ffff */
[----:B------:R-:W-:-:S09]  /*81b0*/  UISETP.NE.AND UP0, UPT, UR63, URZ, UPT ;  /* 0x000000ff3f00728c */ /* 0x000fd2000bf05270 */
[----:B------:R-:W-:Y:S05]  /*81c0*/  BRA.U !UP0, `(.L_x_108) ;  /* 0x0000000108487547 */ /* 0x000fea000b800000 */
[----:B------:R-:W2:Y:S02]  /*81d0*/  LDCU.64 UR4, c[0x0][0x890] ;  /* 0x00011200ff0477ac */ /* 0x000ea40008000a00 */
[----:B--2---:R-:W-:-:S04]  /*81e0*/  UISETP.NE.U32.AND UP0, UPT, UR4, URZ, UPT ;  /* 0x000000ff0400728c */ /* 0x004fc8000bf05070 */
[----:B------:R-:W-:-:S09]  /*81f0*/  UISETP.NE.AND.EX UP0, UPT, UR5, URZ, UPT, UP0 ;  /* 0x000000ff0500728c */ /* 0x000fd2000bf05300 */
[----:B------:R-:W-:Y:S05]  /*8200*/  BRA.U UP0, `(.L_x_109) ;  /* 0x00000001000c7547 */ /* 0x000fea000b800000 */
[----:B------:R-:W-:-:S13]  /*8210*/  FSETP.NEU.AND P0, PT, R91, RZ, PT ;  /* 0x000000ff5b00720b */ /* 0x000fda0003f0d000 */
[----:B------:R-:W-:Y:S05]  /*8220*/  @!P0 EXIT ;  /* 0x000000000000894d */ /* 0x000fea0003800000 */
[----:B------:R-:W-:Y:S05]  /*8230*/  BRA `(.L_x_108) ;  /* 0x00000000002c7947 */ /* 0x000fea0003800000 */
.L_x_109:
[----:B------:R-:W-:Y:S01]  /*8240*/  LOP3.LUT P0, RZ, R182, 0xff, RZ, 0xc0, !PT ;  /* 0x000000ffb6ff7812 */ /* 0x000fe2000780c0ff */
[----:B------:R-:W-:-:S12]  /*8250*/  BSSY.RECONVERGENT B0, `(.L_x_108) ;  /* 0x0000009000007945 */ /* 0x000fd80003800200 */
[----:B------:R-:W-:Y:S05]  /*8260*/  @P0 BRA `(.L_x_110) ;  /* 0x0000000000140947 */ /* 0x000fea0003800000 */
[----:B------:R-:W2:Y:S02]  /*8270*/  LDCU.64 UR4, c[0x0][0x888] ;  /* 0x00011100ff0477ac */ /* 0x000ea40008000a00 */
[----:B--2---:R-:W-:-:S04]  /*8280*/  ISETP.NE.U32.AND P0, PT, RZ, UR4, PT ;  /* 0x00000004ff007c0c */ /* 0x004fc8000bf05070 */
[----:B------:R-:W-:-:S13]  /*8290*/  ISETP.NE.AND.EX P0, PT, RZ, UR5, PT, P0 ;  /* 0x00000005ff007c0c */ /* 0x000fda000bf05300 */
[----:B------:R-:W-:Y:S05]  /*82a0*/  @!P0 EXIT ;  /* 0x000000000000894d */ /* 0x000fea0003800000 */
[----:B------:R-:W-:Y:S05]  /*82b0*/  BRA `(.L_x_111) ;  /* 0x0000000000087947 */ /* 0x000fea0003800000 */
.L_x_110:
[----:B------:R-:W-:-:S13]  /*82c0*/  FSETP.NEU.AND P0, PT, R91, RZ, PT ;  /* 0x000000ff5b00720b */ /* 0x000fda0003f0d000 */
[----:B------:R-:W-:Y:S05]  /*82d0*/  @!P0 EXIT ;  /* 0x000000000000894d */ /* 0x000fea0003800000 */
.L_x_111:
[----:B------:R-:W-:Y:S05]  /*82e0*/  BSYNC.RECONVERGENT B0 ;  /* 0x0000000000007941 */ /* 0x000fea0003800200 */
.L_x_108:
[----:B------:R-:W-:-:S04]  /*82f0*/  DEPBAR.LE SB0, 0x0 ;  /* 0x000080000000791a */ /* 0x000fc80000000000 */
[----:B------:R-:W-:Y:S05]  /*8300*/  EXIT ;  /* 0x000000000000794d */ /* 0x000fea0003800000 */
.L_x_24:
[----:B---3--:R3:W4:Y:S02]  /*8310*/  SYNCS.PHASECHK.TRANS64.TRYWAIT P0, [R3+URZ+0xd0], R2 ;  /* 0x0000d002030075a7 */ /* 0x00872400080011ff */
[----:B----4-:R-:W-:Y:S05]  /*8320*/  @!P0 NANOSLEEP.SYNCS 0x989680 ;  /* 0x009896800000895d */ /* 0x010fea0003900000 */
[----:B------:R-:W4:Y:S02]  /*8330*/  @!P0 SYNCS.PHASECHK.TRANS64 P0, [R3+URZ+0xd0], R2 ;  /* 0x0000d002030085a7 */ /* 0x000f2400080010ff */
[----:B----4-:R-:W-:Y:S05]  /*8340*/  @!P0 BRA `(.L_x_24) ;  /* 0xfffffffc00f08947 */ /* 0x010fea000383ffff */
[----:B------:R-:W-:Y:S05]  /*8350*/  BRA `(.L_x_112) ;  /* 0xffffff9400287947 */ /* 0x000fea000383ffff */
.L_x_27:
[----:B--2---:R-:W-:Y:S07]  /*8360*/  MOV R0, UR33 ;  /* 0x0000002100007c02 */ /* 0x004fee0008000f00 */
.L_x_113:
[----:B--2---:R2:W3:Y:S02]  /*8370*/  SYNCS.PHASECHK.TRANS64.TRYWAIT P0, [R0+URZ+0x18], R3 ;  /* 0x00001803000075a7 */ /* 0x0044e400080011ff */
[----:B---3--:R-:W-:Y:S05]  /*8380*/  @!P0 NANOSLEEP.SYNCS 0x989680 ;  /* 0x009896800000895d */ /* 0x008fea0003900000 */
[----:B------:R-:W3:Y:S02]  /*8390*/  @!P0 SYNCS.PHASECHK.TRANS64 P0, [R0+URZ+0x18], R3 ;  /* 0x00001803000085a7 */ /* 0x000ee400080010ff */
[----:B---3--:R-:W-:Y:S05]  /*83a0*/  @!P0 BRA `(.L_x_113) ;  /* 0xfffffffc00f08947 */ /* 0x008fea000383ffff */
[----:B------:R-:W-:Y:S05]  /*83b0*/  BRA `(.L_x_26) ;  /* 0xffffff9400707947 */ /* 0x000fea000383ffff */
.L_x_34:
[----:B-1----:R-:W-:Y:S07]  /*83c0*/  MOV R0, UR33 ;  /* 0x0000002100007c02 */ /* 0x002fee0008000f00 */
.L_x_114:
[----:B-1----:R1:W2:Y:S02]  /*83d0*/  SYNCS.PHASECHK.TRANS64.TRYWAIT P0, [R0+URZ+0x18], R3 ;  /* 0x00001803000075a7 */ /* 0x0022a400080011ff */
[----:B--2---:R-:W-:Y:S05]  /*83e0*/  @!P0 NANOSLEEP.SYNCS 0x989680 ;  /* 0x009896800000895d */ /* 0x004fea0003900000 */
[----:B------:R-:W2:Y:S02]  /*83f0*/  @!P0 SYNCS.PHASECHK.TRANS64 P0, [R0+URZ+0x18], R3 ;  /* 0x00001803000085a7 */ /* 0x000ea400080010ff */
[----:B--2---:R-:W-:Y:S05]  /*8400*/  @!P0 BRA `(.L_x_114) ;  /* 0xfffffffc00f08947 */ /* 0x004fea000383ffff */
[----:B------:R-:W-:Y:S05]  /*8410*/  BRA `(.L_x_33) ;  /* 0xffffff9800607947 */ /* 0x000fea000383ffff */
.L_x_39:
[----:B-1----:R1:W2:Y:S02]  /*8420*/  SYNCS.PHASECHK.TRANS64.TRYWAIT P0, [R3+URZ+0x60], R0 ;  /* 0x00006000030075a7 */ /* 0x0022a400080011ff */
[----:B--2---:R-:W-:Y:S05]  /*8430*/  @!P0 NANOSLEEP.SYNCS 0x989680 ;  /* 0x009896800000895d */ /* 0x004fea0003900000 */
[----:B------:R-:W2:Y:S02]  /*8440*/  @!P0 SYNCS.PHASECHK.TRANS64 P0, [R3+URZ+0x60], R0 ;  /* 0x00006000030085a7 */ /* 0x000ea400080010ff */
[----:B--2---:R-:W-:Y:S05]  /*8450*/  @!P0 BRA `(.L_x_39) ;  /* 0xfffffffc00f08947 */ /* 0x004fea000383ffff */
[----:B------:R-:W-:Y:S05]  /*8460*/  BRA `(.L_x_115) ;  /* 0xffffff9c00307947 */ /* 0x000fea000383ffff */
.L_x_43:
[----:B-1----:R-:W-:-:S07]  /*8470*/  MOV R0, UR4 ;  /* 0x0000000400007c02 */ /* 0x002fce0008000f00 */
.L_x_116:
[----:B-1----:R1:W2:Y:S02]  /*8480*/  SYNCS.PHASECHK.TRANS64.TRYWAIT P0, [R0+URZ], R3 ;  /* 0x00000003000075a7 */ /* 0x0022a400080011ff */
[----:B--2---:R-:W-:Y:S05]  /*8490*/  @!P0 NANOSLEEP.SYNCS 0x989680 ;  /* 0x009896800000895d */ /* 0x004fea0003900000 */
[----:B------:R-:W2:Y:S02]  /*84a0*/  @!P0 SYNCS.PHASECHK.TRANS64 P0, [R0+URZ], R3 ;  /* 0x00000003000085a7 */ /* 0x000ea400080010ff */
[----:B--2---:R-:W-:Y:S05]  /*84b0*/  @!P0 BRA `(.L_x_116) ;  /* 0xfffffffc00f08947 */ /* 0x004fea000383ffff */
[----:B------:R-:W-:Y:S05]  /*84c0*/  BRA `(.L_x_117) ;  /* 0xffffffa000d47947 */ /* 0x000fea000383ffff */
.L_x_44:
[----:B------:R-:W-:-:S07]  /*84d0*/  MOV R0, UR5 ;  /* 0x0000000500007c02 */ /* 0x000fce0008000f00 */
.L_x_118:
[----:B-1----:R1:W2:Y:S02]  /*84e0*/  SYNCS.PHASECHK.TRANS64.TRYWAIT P0, [R0+URZ], R3 ;  /* 0x00000003000075a7 */ /* 0x0022a400080011ff */
[----:B--2---:R-:W-:Y:S05]  /*84f0*/  @!P0 NANOSLEEP.SYNCS 0x989680 ;  /* 0x009896800000895d */ /* 0x004fea0003900000 */
[----:B------:R-:W2:Y:S02]  /*8500*/  @!P0 SYNCS.PHASECHK.TRANS64 P0, [R0+URZ], R3 ;  /* 0x00000003000085a7 */ /* 0x000ea400080010ff */
[----:B--2---:R-:W-:Y:S05]  /*8510*/  @!P0 BRA `(.L_x_118) ;  /* 0xfffffffc00f08947 */ /* 0x004fea000383ffff */
[----:B------:R-:W-:Y:S05]  /*8520*/  BRA `(.L_x_119) ;  /* 0xffffffa000e07947 */ /* 0x000fea000383ffff */
.L_x_47:
[----:B--2---:R2:W3:Y:S02]  /*8530*/  SYNCS.PHASECHK.TRANS64.TRYWAIT P0, [R2+URZ+0xc0], R5 ;  /* 0x0000c005020075a7 */ /* 0x0044e400080011ff */
[----:B---3--:R-:W-:Y:S05]  /*8540*/  @!P0 NANOSLEEP.SYNCS 0x989680 ;  /* 0x009896800000895d */ /* 0x008fea0003900000 */
[----:B------:R-:W3:Y:S02]  /*8550*/  @!P0 SYNCS.PHASECHK.TRANS64 P0, [R2+URZ+0xc0], R5 ;  /* 0x0000c005020085a7 */ /* 0x000ee400080010ff */
[----:B---3--:R-:W-:Y:S05]  /*8560*/  @!P0 BRA `(.L_x_47) ;  /* 0xfffffffc00f08947 */ /* 0x008fea000383ffff */
[----:B------:R-:W-:Y:S05]  /*8570*/  BRA `(.L_x_120) ;  /* 0xffffffa4003c7947 */ /* 0x000fea000383ffff */
.L_x_48:
[----:B------:R-:W-:-:S07]  /*8580*/  MOV R2, UR4 ;  /* 0x0000000400027c02 */ /* 0x000fce0008000f00 */
.L_x_121:
[----:B--2---:R2:W3:Y:S02]  /*8590*/  SYNCS.PHASECHK.TRANS64.TRYWAIT P0, [R2+URZ+0x70], R5 ;  /* 0x00007005020075a7 */ /* 0x0044e400080011ff */
[----:B---3--:R-:W-:Y:S05]  /*85a0*/  @!P0 NANOSLEEP.SYNCS 0x989680 ;  /* 0x009896800000895d */ /* 0x008fea0003900000 */
[----:B------:R-:W3:Y:S02]  /*85b0*/  @!P0 SYNCS.PHASECHK.TRANS64 P0, [R2+URZ+0x70], R5 ;  /* 0x00007005020085a7 */ /* 0x000ee400080010ff */
[----:B---3--:R-:W-:Y:S05]  /*85c0*/  @!P0 BRA `(.L_x_121) ;  /* 0xfffffffc00f08947 */ /* 0x008fea000383ffff */
[----:B------:R-:W-:Y:S05]  /*85d0*/  BRA `(.L_x_122) ;  /* 0xffffffa4004c7947 */ /* 0x000fea000383ffff */
.L_x_49:
[----:B--2---:R2:W3:Y:S02]  /*85e0*/  SYNCS.PHASECHK.TRANS64.TRYWAIT P1, [R2+URZ+0x60], R5 ;  /* 0x00006005020075a7 */ /* 0x0044e400080211ff */
[----:B---3--:R-:W-:Y:S05]  /*85f0*/  @!P1 NANOSLEEP.SYNCS 0x989680 ;  /* 0x009896800000995d */ /* 0x008fea0003900000 */
[----:B------:R-:W3:Y:S02]  /*8600*/  @!P1 SYNCS.PHASECHK.TRANS64 P1, [R2+URZ+0x60], R5 ;  /* 0x00006005020095a7 */ /* 0x000ee400080210ff */
[----:B---3--:R-:W-:Y:S05]  /*8610*/  @!P1 BRA `(.L_x_49) ;  /* 0xfffffffc00f09947 */ /* 0x008fea000383ffff */
[----:B------:R-:W-:Y:S05]  /*8620*/  BRA `(.L_x_123) ;  /* 0xffffffa4007c7947 */ /* 0x000fea000383ffff */
.L_x_52:
[----:B------:R-:W-:-:S07]  /*8630*/  MOV R0, UR4 ;  /* 0x0000000400007c02 */ /* 0x000fce0008000f00 */
.L_x_124:
[----:B--2---:R2:W3:Y:S02]  /*8640*/  SYNCS.PHASECHK.TRANS64.TRYWAIT P0, [R0+URZ+0x70], R3 ;  /* 0x00007003000075a7 */ /* 0x0044e400080011ff */
[----:B---3--:R-:W-:Y:S05]  /*8650*/  @!P0 NANOSLEEP.SYNCS 0x989680 ;  /* 0x009896800000895d */ /* 0x008fea0003900000 */
[----:B------:R-:W3:Y:S02]  /*8660*/  @!P0 SYNCS.PHASECHK.TRANS64 P0, [R0+URZ+0x70], R3 ;  /* 0x00007003000085a7 */ /* 0x000ee400080010ff */
[----:B---3--:R-:W-:Y:S05]  /*8670*/  @!P0 BRA `(.L_x_124) ;  /* 0xfffffffc00f08947 */ /* 0x008fea000383ffff */
[----:B------:R-:W-:Y:S05]  /*8680*/  BRA `(.L_x_51) ;  /* 0xffffffa400d07947 */ /* 0x000fea000383ffff */
.L_x_59:
[----:B-1----:R1:W2:Y:S02]  /*8690*/  SYNCS.PHASECHK.TRANS64.TRYWAIT P1, [R0+URZ+0x60], R5 ;  /* 0x00006005000075a7 */ /* 0x0022a400080211ff */
[----:B--2---:R-:W-:Y:S05]  /*86a0*/  @!P1 NANOSLEEP.SYNCS 0x989680 ;  /* 0x009896800000995d */ /* 0x004fea0003900000 */
[----:B------:R-:W2:Y:S02]  /*86b0*/  @!P1 SYNCS.PHASECHK.TRANS64 P1, [R0+URZ+0x60], R5 ;  /* 0x00006005000095a7 */ /* 0x000ea400080210ff */
[----:B--2---:R-:W-:Y:S05]  /*86c0*/  @!P1 BRA `(.L_x_59) ;  /* 0xfffffffc00f09947 */ /* 0x004fea000383ffff */
[----:B------:R-:W-:Y:S05]  /*86d0*/  BRA `(.L_x_125) ;  /* 0xffffffac00647947 */ /* 0x000fea000383ffff */
.L_x_60:
[----:B------:R-:W-:-:S07]  /*86e0*/  MOV R3, UR47 ;  /* 0x0000002f00037c02 */ /* 0x000fce0008000f00 */
.L_x_126:
[----:B-1----:R1:W2:Y:S02]  /*86f0*/  SYNCS.PHASECHK.TRANS64.TRYWAIT P0, [R3+URZ+0xa0], R0 ;  /* 0x0000a000030075a7 */ /* 0x0022a400080011ff */
[----:B--2---:R-:W-:Y:S05]  /*8700*/  @!P0 NANOSLEEP.SYNCS 0x989680 ;  /* 0x009896800000895d */ /* 0x004fea0003900000 */
[----:B------:R-:W2:Y:S02]  /*8710*/  @!P0 SYNCS.PHASECHK.TRANS64 P0, [R3+URZ+0xa0], R0 ;  /* 0x0000a000030085a7 */ /* 0x000ea400080010ff */
[----:B--2---:R-:W-:Y:S05]  /*8720*/  @!P0 BRA `(.L_x_126) ;  /* 0xfffffffc00f08947 */ /* 0x004fea000383ffff */
[----:B------:R-:W-:Y:S05]  /*8730*/  BRA `(.L_x_127) ;  /* 0xffffffac00b07947 */ /* 0x000fea000383ffff */
.L_x_63:
[----:B------:R-:W-:Y:S07]  /*8740*/  MOV R0, UR7 ;  /* 0x0000000700007c02 */ /* 0x000fee0008000f00 */
.L_x_128:
[----:B-1----:R1:W2:Y:S02]  /*8750*/  SYNCS.PHASECHK.TRANS64.TRYWAIT P0, [R0+URZ], R3 ;  /* 0x00000003000075a7 */ /* 0x0022a400080011ff */
[----:B--2---:R-:W-:Y:S05]  /*8760*/  @!P0 NANOSLEEP.SYNCS 0x989680 ;  /* 0x009896800000895d */ /* 0x004fea0003900000 */
[----:B------:R-:W2:Y:S02]  /*8770*/  @!P0 SYNCS.PHASECHK.TRANS64 P0, [R0+URZ], R3 ;  /* 0x00000003000085a7 */ /* 0x000ea400080010ff */
[----:B--2---:R-:W-:Y:S05]  /*8780*/  @!P0 BRA `(.L_x_128) ;  /* 0xfffffffc00f08947 */ /* 0x004fea000383ffff */
[----:B------:R-:W-:Y:S05]  /*8790*/  BRA `(.L_x_62) ;  /* 0xffffffac00cc7947 */ /* 0x000fea000383ffff */
.L_x_66:
[----:B------:R-:W-:-:S07]  /*87a0*/  MOV R0, UR4 ;  /* 0x0000000400007c02 */ /* 0x000fce0008000f00 */
.L_x_129:
[----:B--2---:R2:W4:Y:S02]  /*87b0*/  SYNCS.PHASECHK.TRANS64.TRYWAIT P0, [R0+URZ], R3 ;  /* 0x00000003000075a7 */ /* 0x00452400080011ff */
[----:B----4-:R-:W-:Y:S05]  /*87c0*/  @!P0 NANOSLEEP.SYNCS 0x989680 ;  /* 0x009896800000895d */ /* 0x010fea0003900000 */
[----:B------:R-:W4:Y:S02]  /*87d0*/  @!P0 SYNCS.PHASECHK.TRANS64 P0, [R0+URZ], R3 ;  /* 0x00000003000085a7 */ /* 0x000f2400080010ff */
[----:B----4-:R-:W-:Y:S05]  /*87e0*/  @!P0 BRA `(.L_x_129) ;  /* 0xfffffffc00f08947 */ /* 0x010fea000383ffff */
[----:B------:R-:W-:Y:S05]  /*87f0*/  BRA `(.L_x_130) ;  /* 0xffffffb000f87947 */ /* 0x000fea000383ffff */
.L_x_67:
[----:B------:R-:W-:-:S07]  /*8800*/  MOV R0, UR5 ;  /* 0x0000000500007c02 */ /* 0x000fce0008000f00 */
.L_x_131:
[----:B-1----:R1:W2:Y:S02]  /*8810*/  SYNCS.PHASECHK.TRANS64.TRYWAIT P0, [R0+URZ], R3 ;  /* 0x00000003000075a7 */ /* 0x0022a400080011ff */
[----:B--2---:R-:W-:Y:S05]  /*8820*/  @!P0 NANOSLEEP.SYNCS 0x989680 ;  /* 0x009896800000895d */ /* 0x004fea0003900000 */
[----:B------:R-:W2:Y:S02]  /*8830*/  @!P0 SYNCS.PHASECHK.TRANS64 P0, [R0+URZ], R3 ;  /* 0x00000003000085a7 */ /* 0x000ea400080010ff */
[----:B--2---:R-:W-:Y:S05]  /*8840*/  @!P0 BRA `(.L_x_131) ;  /* 0xfffffffc00f08947 */ /* 0x004fea000383ffff */
[----:B------:R-:W-:Y:S05]  /*8850*/  BRA `(.L_x_132) ;  /* 0xffffffb400047947 */ /* 0x000fea000383ffff */
.L_x_68:
[----:B------:R-:W-:-:S07]  /*8860*/  MOV R0, UR5 ;  /* 0x0000000500007c02 */ /* 0x000fce0008000f00 */
.L_x_133:
[----:B-1----:R1:W2:Y:S02]  /*8870*/  SYNCS.PHASECHK.TRANS64.TRYWAIT P0, [R0+URZ], R3 ;  /* 0x00000003000075a7 */ /* 0x0022a400080011ff */
[----:B--2---:R-:W-:Y:S05]  /*8880*/  @!P0 NANOSLEEP.SYNCS 0x989680 ;  /* 0x009896800000895d */ /* 0x004fea0003900000 */
[----:B------:R-:W2:Y:S02]  /*8890*/  @!P0 SYNCS.PHASECHK.TRANS64 P0, [R0+URZ], R3 ;  /* 0x00000003000085a7 */ /* 0x000ea400080010ff */
[----:B--2---:R-:W-:Y:S05]  /*88a0*/  @!P0 BRA `(.L_x_133) ;  /* 0xfffffffc00f08947 */ /* 0x004fea000383ffff */
[----:B------:R-:W-:Y:S05]  /*88b0*/  BRA `(.L_x_134) ;  /* 0xffffffb400107947 */ /* 0x000fea000383ffff */
.L_x_69:
[----:B------:R-:W-:-:S07]  /*88c0*/  MOV R0, UR4 ;  /* 0x0000000400007c02 */ /* 0x000fce0008000f00 */
.L_x_135:
[----:B-1----:R1:W2:Y:S02]  /*88d0*/  SYNCS.PHASECHK.TRANS64.TRYWAIT P0, [R0+URZ], R3 ;  /* 0x00000003000075a7 */ /* 0x0022a400080011ff */
[----:B--2---:R-:W-:Y:S05]  /*88e0*/  @!P0 NANOSLEEP.SYNCS 0x989680 ;  /* 0x009896800000895d */ /* 0x004fea0003900000 */
[----:B------:R-:W2:Y:S02]  /*88f0*/  @!P0 SYNCS.PHASECHK.TRANS64 P0, [R0+URZ], R3 ;  /* 0x00000003000085a7 */ /* 0x000ea400080010ff */
[----:B--2---:R-:W-:Y:S05]  /*8900*/  @!P0 BRA `(.L_x_135) ;  /* 0xfffffffc00f08947 */ /* 0x004fea000383ffff */
[----:B------:R-:W-:Y:S05]  /*8910*/  BRA `(.L_x_136) ;  /* 0xffffffb4001c7947 */ /* 0x000fea000383ffff */
.L_x_74:
[----:B--2---:R2:W3:Y:S02]  /*8920*/  SYNCS.PHASECHK.TRANS64.TRYWAIT P0, [R3+URZ+0x60], R0 ;  /* 0x00006000030075a7 */ /* 0x0044e400080011ff */
[----:B---3--:R-:W-:Y:S05]  /*8930*/  @!P0 NANOSLEEP.SYNCS 0x989680 ;  /* 0x009896800000895d */ /* 0x008fea0003900000 */
[----:B------:R-:W3:Y:S02]  /*8940*/  @!P0 SYNCS.PHASECHK.TRANS64 P0, [R3+URZ+0x60], R0 ;  /* 0x00006000030085a7 */ /* 0x000ee400080010ff */
[----:B---3--:R-:W-:Y:S05]  /*8950*/  @!P0 BRA `(.L_x_74) ;  /* 0xfffffffc00f08947 */ /* 0x008fea000383ffff */
[----:B------:R-:W-:Y:S05]  /*8960*/  BRA `(.L_x_137) ;  /* 0xffffffb800407947 */ /* 0x000fea000383ffff */
.L_x_77:
[----:B------:R-:W-:Y:S07]  /*8970*/  MOV R0, UR6 ;  /* 0x0000000600007c02 */ /* 0x000fee0008000f00 */
.L_x_138:
[----:B--2---:R2:W3:Y:S02]  /*8980*/  SYNCS.PHASECHK.TRANS64.TRYWAIT P1, [R0+URZ+0x58], R3 ;  /* 0x00005803000075a7 */ /* 0x0044e400080211ff */
[----:B---3--:R-:W-:Y:S05]  /*8990*/  @!P1 NANOSLEEP.SYNCS 0x989680 ;  /* 0x009896800000995d */ /* 0x008fea0003900000 */
[----:B------:R-:W3:Y:S02]  /*89a0*/  @!P1 SYNCS.PHASECHK.TRANS64 P1, [R0+URZ+0x58], R3 ;  /* 0x00005803000095a7 */ /* 0x000ee400080210ff */
[----:B---3--:R-:W-:Y:S05]  /*89b0*/  @!P1 BRA `(.L_x_138) ;  /* 0xfffffffc00f09947 */ /* 0x008fea000383ffff */
[----:B------:R-:W-:Y:S05]  /*89c0*/  BRA `(.L_x_76) ;  /* 0xffffffbc00b07947 */ /* 0x000fea000383ffff */
.L_x_80:
[----:B------:R-:W-:Y:S07]  /*89d0*/  MOV R3, UR7 ;  /* 0x0000000700037c02 */ /* 0x000fee0008000f00 */
.L_x_139:
[----:B--2---:R2:W3:Y:S02]  /*89e0*/  SYNCS.PHASECHK.TRANS64.TRYWAIT P2, [R3+URZ+0x40], R0 ;  /* 0x00004000030075a7 */ /* 0x0044e400080411ff */
[----:B---3--:R-:W-:Y:S05]  /*89f0*/  @!P2 NANOSLEEP.SYNCS 0x989680 ;  /* 0x009896800000a95d */ /* 0x008fea0003900000 */
[----:B------:R-:W3:Y:S02]  /*8a00*/  @!P2 SYNCS.PHASECHK.TRANS64 P2, [R3+URZ+0x40], R0 ;  /* 0x000040000300a5a7 */ /* 0x000ee400080410ff */
[----:B---3--:R-:W-:Y:S05]  /*8a10*/  @!P2 BRA `(.L_x_139) ;  /* 0xfffffffc00f0a947 */ /* 0x008fea000383ffff */
[----:B------:R-:W-:Y:S05]  /*8a20*/  BRA `(.L_x_140) ;  /* 0xffffffc0000c7947 */ /* 0x000fea000383ffff */
.L_x_82:
[----:B------:R-:W-:-:S07]  /*8a30*/  MOV R0, UR4 ;  /* 0x0000000400007c02 */ /* 0x000fce0008000f00 */
.L_x_141:
[----:B---3--:R3:W4:Y:S02]  /*8a40*/  SYNCS.PHASECHK.TRANS64.TRYWAIT P0, [R0+URZ], R3 ;  /* 0x00000003000075a7 */ /* 0x00872400080011ff */
[----:B----4-:R-:W-:Y:S05]  /*8a50*/  @!P0 NANOSLEEP.SYNCS 0x989680 ;  /* 0x009896800000895d */ /* 0x010fea0003900000 */
[----:B------:R-:W4:Y:S02]  /*8a60*/  @!P0 SYNCS.PHASECHK.TRANS64 P0, [R0+URZ], R3 ;  /* 0x00000003000085a7 */ /* 0x000f2400080010ff */
[----:B----4-:R-:W-:Y:S05]  /*8a70*/  @!P0 BRA `(.L_x_141) ;  /* 0xfffffffc00f08947 */ /* 0x010fea000383ffff */
[----:B------:R-:W-:Y:S05]  /*8a80*/  BRA `(.L_x_142) ;  /* 0xffffffc000fc7947 */ /* 0x000fea000383ffff */
.L_x_84:
[----:B--2---:R2:W4:Y:S02]  /*8a90*/  SYNCS.PHASECHK.TRANS64.TRYWAIT P0, [R8+URZ+0x60], R3 ;  /* 0x00006003080075a7 */ /* 0x00452400080011ff */
[----:B----4-:R-:W-:Y:S05]  /*8aa0*/  @!P0 NANOSLEEP.SYNCS 0x989680 ;  /* 0x009896800000895d */ /* 0x010fea0003900000 */
[----:B------:R-:W4:Y:S02]  /*8ab0*/  @!P0 SYNCS.PHASECHK.TRANS64 P0, [R8+URZ+0x60], R3 ;  /* 0x00006003080085a7 */ /* 0x000f2400080010ff */
[----:B----4-:R-:W-:Y:S05]  /*8ac0*/  @!P0 BRA `(.L_x_84) ;  /* 0xfffffffc00f08947 */ /* 0x010fea000383ffff */
[----:B------:R-:W-:Y:S05]  /*8ad0*/  BRA `(.L_x_143) ;  /* 0xffffffc400dc7947 */ /* 0x000fea000383ffff */
.L_x_94:
[----:B-1----:R1:W2:Y:S02]  /*8ae0*/  SYNCS.PHASECHK.TRANS64.TRYWAIT P0, [R0+URZ+0x30], R3 ;  /* 0x00003003000075a7 */ /* 0x0022a400080011ff */
[----:B--2---:R-:W-:Y:S05]  /*8af0*/  @!P0 NANOSLEEP.SYNCS 0x989680 ;  /* 0x009896800000895d */ /* 0x004fea0003900000 */
[----:B------:R-:W2:Y:S02]  /*8b00*/  @!P0 SYNCS.PHASECHK.TRANS64 P0, [R0+URZ+0x30], R3 ;  /* 0x00003003000085a7 */ /* 0x000ea400080010ff */
[----:B--2---:R-:W-:Y:S05]  /*8b10*/  @!P0 BRA `(.L_x_94) ;  /* 0xfffffffc00f08947 */ /* 0x004fea000383ffff */
[----:B------:R-:W-:Y:S05]  /*8b20*/  BRA `(.L_x_93) ;  /* 0xffffffd400387947 */ /* 0x000fea000383ffff */
.L_x_96:
[----:B-1----:R1:W3:Y:S02]  /*8b30*/  SYNCS.PHASECHK.TRANS64.TRYWAIT P1, [R151+URZ+0x80], R4 ;  /* 0x00008004970075a7 */ /* 0x0022e400080211ff */
[----:B---3--:R-:W-:Y:S05]  /*8b40*/  @!P1 NANOSLEEP.SYNCS 0x989680 ;  /* 0x009896800000995d */ /* 0x008fea0003900000 */
[----:B------:R-:W3:Y:S02]  /*8b50*/  @!P1 SYNCS.PHASECHK.TRANS64 P1, [R151+URZ+0x80], R4 ;  /* 0x00008004970095a7 */ /* 0x000ee400080210ff */
[----:B---3--:R-:W-:Y:S05]  /*8b60*/  @!P1 BRA `(.L_x_96) ;  /* 0xfffffffc00f09947 */ /* 0x008fea000383ffff */
[----:B------:R-:W-:Y:S05]  /*8b70*/  BRA `(.L_x_95) ;  /* 0xffffffd400e87947 */ /* 0x000fea000383ffff */
        .weak           $__internal_0_$__cuda_sm10x_tcgen05_guardrail_trap_col_being_dealloced_not_returned_by_alloc
        .type           $__internal_0_$__cuda_sm10x_tcgen05_guardrail_trap_col_being_dealloced_not_returned_by_alloc,@function
        .size           $__internal_0_$__cuda_sm10x_tcgen05_guardrail_trap_col_being_dealloced_not_returned_by_alloc,($__internal_1_$__cuda_sm10x_tcgen05_guardrail_trap_phase_invalid_during_alloc - $__internal_0_$__cuda_sm10x_tcgen05_guardrail_trap_col_being_dealloced_not_returned_by_alloc)
$__internal_0_$__cuda_sm10x_tcgen05_guardrail_trap_col_being_dealloced_not_returned_by_alloc:
[----:B------:R-:W-:Y:S05]  /*8b80*/  BPT.TRAP 0x1 ;  /* 0x000000040000795c */ /* 0x000fea0000300000 */
[----:B------:R-:W-:-:S04]  /*8b90*/  HFMA2 R3, -RZ, RZ, 0, 0 ;  /* 0x00000000ff037431 */ /* 0x000fc800000001ff */
[----:B------:R-:W-:Y:S05]  /*8ba0*/  RET.REL.NODEC R2 `(_ZN7cutlass13device_kernelINS_4gemm6kernel13GemmUniversalIN4cute5tupleIJiiiiEEENS1_10collective13CollectiveMmaINS1_35MainloopSm100TmaUmmaWarpSpecializedILi3ELi2ELi4ENS5_IJNS4_1CILi2EEENSA_ILi1EEESC_EEEEENS5_IJNSA_ILi64EEENSA_ILi160EEENSA_ILi128EEEEEENS_10bfloat16_tENS5_IJlSC_lEEESJ_SK_NS4_8TiledMMAINS4_8MMA_AtomIJNS4_20SM100_MMA_F16BF16_SSISJ_SJ_fLi64ELi160ELNS4_4UMMA5MajorE0ELSP_0ELNSO_7ScaleInE0ELSQ_0EEEEEENS4_6LayoutINS5_IJSC_SC_SC_EEENS5_IJNSA_ILi0EEESV_SV_EEEEENS5_IJNS4_10UnderscoreESY_SY_EEEEENS4_13SM90_TMA_LOADENS4_14ComposedLayoutINS4_7SwizzleILi3ELi4ELi3EEENS4_18smem_ptr_flag_bitsILi16EEENST_INS5_IJNSA_ILi8EEESF_EEENS5_IJSF_SC_EEEEEEEvNS4_8identityENS4_23SM90_TMA_LOAD_MULTICASTES1B_vS1C_EENS_8epilogue10collective18CollectiveEpilogueINS1F_23Sm100TmaWarpSpecializedILi2ELi1ELi80ELb1ELb0EEEJSI_NS5_IJNST_ISF_SC_EENST_ISG_SC_EEEEESJ_SK_SJ_SK_NS1F_6fusion15FusionCallbacksIS1J_NS1N_17LinearCombinationISJ_fSJ_fLNS_15FloatRoundStyleE2EEESI_S1M_JEEENS4_5SM1004TMEM4LOAD26SM100_TMEM_LOAD_16dp256b4xES11_NS12_INS13_ILi2ELi4ELi3EEES16_NST_INS5_IJS17_NSA_ILi32EEEEEENS5_IJS1Y_SC_EEEEEEENS4_17SM75_U32x4_LDSM_NENS4_14SM90_TMA_STOREES22_NS4_17SM90_U32x4_STSM_NENS4_39AutoVectorizingCopyWithAssumedAlignmentILi128EEEEEEvvEEEEvNT_6ParamsE) ;  /* 0xffffff7402147950 */ /* 0x000fea0003c3ffff */
        .weak           $__internal_1_$__cuda_sm10x_tcgen05_guardrail_trap_phase_invalid_during_alloc
        .type           $__internal_1_$__cuda_sm10x_tcgen05_guardrail_trap_phase_invalid_during_alloc,@function
        .size           $__internal_1_$__cuda_sm10x_tcgen05_guardrail_trap_phase_invalid_during_alloc,($__internal_2_$__cuda_sm10x_tcgen05_guardrail_trap_unallocated_columns_being_dealloced - $__internal_1_$__cuda_sm10x_tcgen05_guardrail_trap_phase_invalid_during_alloc)
$__internal_1_$__cuda_sm10x_tcgen05_guardrail_trap_phase_invalid_during_alloc:
[----:B------:R-:W-:Y:S05]  /*8bb0*/  BPT.TRAP 0x1 ;  /* 0x000000040000795c */ /* 0x000fea0000300000 */
[----:B------:R-:W-:-:S04]  /*8bc0*/  MOV R5, 0x0 ;  /* 0x0000000000057802 */ /* 0x000fc80000000f00 */
[----:B------:R-:W-:Y:S05]  /*8bd0*/  RET.REL.NODEC R4 `(_ZN7cutlass13device_kernelINS_4gemm6kernel13GemmUniversalIN4cute5tupleIJiiiiEEENS1_10collective13CollectiveMmaINS1_35MainloopSm100TmaUmmaWarpSpecializedILi3ELi2ELi4ENS5_IJNS4_1CILi2EEENSA_ILi1EEESC_EEEEENS5_IJNSA_ILi64EEENSA_ILi160EEENSA_ILi128EEEEEENS_10bfloat16_tENS5_IJlSC_lEEESJ_SK_NS4_8TiledMMAINS4_8MMA_AtomIJNS4_20SM100_MMA_F16BF16_SSISJ_SJ_fLi64ELi160ELNS4_4UMMA5MajorE0ELSP_0ELNSO_7ScaleInE0ELSQ_0EEEEEENS4_6LayoutINS5_IJSC_SC_SC_EEENS5_IJNSA_ILi0EEESV_SV_EEEEENS5_IJNS4_10UnderscoreESY_SY_EEEEENS4_13SM90_TMA_LOADENS4_14ComposedLayoutINS4_7SwizzleILi3ELi4ELi3EEENS4_18smem_ptr_flag_bitsILi16EEENST_INS5_IJNSA_ILi8EEESF_EEENS5_IJSF_SC_EEEEEEEvNS4_8identityENS4_23SM90_TMA_LOAD_MULTICASTES1B_vS1C_EENS_8epilogue10collective18CollectiveEpilogueINS1F_23Sm100TmaWarpSpecializedILi2ELi1ELi80ELb1ELb0EEEJSI_NS5_IJNST_ISF_SC_EENST_ISG_SC_EEEEESJ_SK_SJ_SK_NS1F_6fusion15FusionCallbacksIS1J_NS1N_17LinearCombinationISJ_fSJ_fLNS_15FloatRoundStyleE2EEESI_S1M_JEEENS4_5SM1004TMEM4LOAD26SM100_TMEM_LOAD_16dp256b4xES11_NS12_INS13_ILi2ELi4ELi3EEES16_NST_INS5_IJS17_NSA_ILi32EEEEEENS5_IJS1Y_SC_EEEEEEENS4_17SM75_U32x4_LDSM_NENS4_14SM90_TMA_STOREES22_NS4_17SM90_U32x4_STSM_NENS4_39AutoVectorizingCopyWithAssumedAlignmentILi128EEEEEEvvEEEEvNT_6ParamsE) ;  /* 0xffffff7404087950 */ /* 0x000fea0003c3ffff */
        .weak           $__internal_2_$__cuda_sm10x_tcgen05_guardrail_trap_unallocated_columns_being_dealloced
        .type           $__internal_2_$__cuda_sm10x_tcgen05_guardrail_trap_unallocated_columns_being_dealloced,@function
        .size           $__internal_2_$__cuda_sm10x_tcgen05_guardrail_trap_unallocated_columns_being_dealloced,(.L_x_145 - $__internal_2_$__cuda_sm10x_tcgen05_guardrail_trap_unallocated_columns_being_dealloced)
$__internal_2_$__cuda_sm10x_tcgen05_guardrail_trap_unallocated_columns_being_dealloced:
[----:B------:R-:W-:Y:S05]  /*8be0*/  BPT.TRAP 0x1 ;  /* 0x000000040000795c */ /* 0x000fea0000300000 */
[----:B------:R-:W-:-:S04]  /*8bf0*/  HFMA2 R3, -RZ, RZ, 0, 0 ;  /* 0x00000000ff037431 */ /* 0x000fc800000001ff */
[----:B------:R-:W-:Y:S05]  /*8c00*/  RET.REL.NODEC R2 `(_ZN7cutlass13device_kernelINS_4gemm6kernel13GemmUniversalIN4cute5tupleIJiiiiEEENS1_10collective13CollectiveMmaINS1_35MainloopSm100TmaUmmaWarpSpecializedILi3ELi2ELi4ENS5_IJNS4_1CILi2EEENSA_ILi1EEESC_EEEEENS5_IJNSA_ILi64EEENSA_ILi160EEENSA_ILi128EEEEEENS_10bfloat16_tENS5_IJlSC_lEEESJ_SK_NS4_8TiledMMAINS4_8MMA_AtomIJNS4_20SM100_MMA_F16BF16_SSISJ_SJ_fLi64ELi160ELNS4_4UMMA5MajorE0ELSP_0ELNSO_7ScaleInE0ELSQ_0EEEEEENS4_6LayoutINS5_IJSC_SC_SC_EEENS5_IJNSA_ILi0EEESV_SV_EEEEENS5_IJNS4_10UnderscoreESY_SY_EEEEENS4_13SM90_TMA_LOADENS4_14ComposedLayoutINS4_7SwizzleILi3ELi4ELi3EEENS4_18smem_ptr_flag_bitsILi16EEENST_INS5_IJNSA_ILi8EEESF_EEENS5_IJSF_SC_EEEEEEEvNS4_8identityENS4_23SM90_TMA_LOAD_MULTICASTES1B_vS1C_EENS_8epilogue10collective18CollectiveEpilogueINS1F_23Sm100TmaWarpSpecializedILi2ELi1ELi80ELb1ELb0EEEJSI_NS5_IJNST_ISF_SC_EENST_ISG_SC_EEEEESJ_SK_SJ_SK_NS1F_6fusion15FusionCallbacksIS1J_NS1N_17LinearCombinationISJ_fSJ_fLNS_15FloatRoundStyleE2EEESI_S1M_JEEENS4_5SM1004TMEM4LOAD26SM100_TMEM_LOAD_16dp256b4xES11_NS12_INS13_ILi2ELi4ELi3EEES16_NST_INS5_IJS17_NSA_ILi32EEEEEENS5_IJS1Y_SC_EEEEEEENS4_17SM75_U32x4_LDSM_NENS4_14SM90_TMA_STOREES22_NS4_17SM90_U32x4_STSM_NENS4_39AutoVectorizingCopyWithAssumedAlignmentILi128EEEEEEvvEEEEvNT_6ParamsE) ;  /* 0xffffff7002fc7950 */ /* 0x000fea0003c3ffff */
.L_x_144:
[----:B------:R-:W-:-:S00]  /*8c10*/  BRA `(.L_x_144) ;  /* 0xfffffffc00fc7947 */ /* 0x000fc0000383ffff */
[----:B------:R-:W-:-:S00]  /*8c20*/  NOP ;  /* 0x0000000000007918 */ /* 0x000fc00000000000 */
        /* <DEDUP_REMOVED lines=13> */
.L_x_145:


//--------------------- .nv.global.init           --------------------------
	.section	.nv.global.init,"aw",@progbits
.nv.global.init:
	.type		$str$27,@object
	.size		$str$27,($str$28 - $str$27)
$str$27:
        /*0000*/ 	.byte	0x28, 0x61, 0x64, 0x64, 0x72, 0x65, 0x73, 0x73, 0x20, 0x26, 0x20, 0x6d, 0x61, 0x73, 0x6b, 0x29
        /*0010*/ 	.byte	0x20, 0x3d, 0x3d, 0x20, 0x30, 0x00
	.type		$str$28,@object
	.size		$str$28,($str$26 - $str$28)
$str$28:
        /*0016*/ 	.byte	0x2f, 0x74, 0x6d, 0x70, 0x2f, 0x63, 0x75, 0x74, 0x6c, 0x61, 0x73, 0x73, 0x5f, 0x73, 0x77, 0x65
        /*0026*/ 	.byte	0x65, 0x70, 0x5f, 0x73, 0x72, 0x63, 0x2f, 0x69, 0x6e, 0x63, 0x6c, 0x75, 0x64, 0x65, 0x2f, 0x63
        /*0036*/ 	.byte	0x75, 0x74, 0x65, 0x2f, 0x70, 0x6f, 0x69, 0x6e, 0x74, 0x65, 0x72, 0x5f, 0x66, 0x6c, 0x61, 0x67
        /*0046*/ 	.byte	0x67, 0x65, 0x64, 0x2e, 0x68, 0x70, 0x70, 0x00
	.type		$str$26,@object
	.size		$str$26,($str$25 - $str$26)
$str$26:
        /*004e*/ 	.byte	0x2f, 0x74, 0x6d, 0x70, 0x2f, 0x63, 0x75, 0x74, 0x6c, 0x61, 0x73, 0x73, 0x5f, 0x73, 0x77, 0x65
        /*005e*/ 	.byte	0x65, 0x70, 0x5f, 0x73, 0x72, 0x63, 0x2f, 0x69, 0x6e, 0x63, 0x6c, 0x75, 0x64, 0x65, 0x2f, 0x63
        /*006e*/ 	.byte	0x75, 0x74, 0x65, 0x2f, 0x61, 0x74, 0x6f, 0x6d, 0x2f, 0x63, 0x6f, 0x70, 0x79, 0x5f, 0x74, 0x72
        /*007e*/ 	.byte	0x61, 0x69, 0x74, 0x73, 0x5f, 0x73, 0x6d, 0x31, 0x30, 0x30, 0x2e, 0x68, 0x70, 0x70, 0x00
	.type		$str$25,@object
	.size		$str$25,(__unnamed_1 - $str$25)
$str$25:
        /*008d*/ 	.byte	0x28, 0x28, 0x75, 0x69, 0x6e, 0x74, 0x33, 0x32, 0x5f, 0x74, 0x28, 0x74, 0x68, 0x72, 0x65, 0x61
        /*009d*/ 	.byte	0x64, 0x49, 0x64, 0x78, 0x2e, 0x78, 0x29, 0x20, 0x2f, 0x20, 0x33, 0x32, 0x29, 0x20, 0x25, 0x20
        /*00ad*/ 	.byte	0x34, 0x29, 0x20, 0x3d, 0x3d, 0x20, 0x28, 0x28, 0x28, 0x74, 0x6d, 0x65, 0x6d, 0x5f, 0x61, 0x64
        /*00bd*/ 	.byte	0x64, 0x72, 0x20, 0x3e, 0x3e, 0x20, 0x31, 0x36, 0x29, 0x20, 0x2f, 0x20, 0x33, 0x32, 0x29, 0x20
        /*00cd*/ 	.byte	0x25, 0x20, 0x34, 0x29, 0x00
	.type		__unnamed_1,@object
	.size		__unnamed_1,(__unnamed_2 - __unnamed_1)
__unnamed_1:
        /*00d2*/ 	.byte	0x61, 0x75, 0x74, 0x6f, 0x20, 0x63, 0x75, 0x74, 0x65, 0x3a, 0x3a, 0x61, 0x73, 0x5f, 0x70, 0x6f
        /* <DEDUP_REMOVED lines=24> */
        /*0262*/ 	.byte	0x43, 0x3c, 0x31, 0x30, 0x32, 0x34, 0x30, 0x3e, 0x3e, 0x3e, 0x3e, 0x5d, 0x00
	.type		__unnamed_2,@object
	.size		__unnamed_2,(.L_2 - __unnamed_2)
__unnamed_2:
        /* <DEDUP_REMOVED lines=45> */
        /*053f*/ 	.byte	0x3e, 0x3e, 0x3e, 0x5d, 0x00
.L_2:


//--------------------- .nv.shared._ZN7cutlass13device_kernelINS_4gemm6kernel13GemmUniversalIN4cute5tupleIJiiiiEEENS1_10collective13CollectiveMmaINS1_35MainloopSm100TmaUmmaWarpSpecializedILi3ELi2ELi4ENS5_IJNS4_1CILi2EEENSA_ILi1EEESC_EEEEENS5_IJNSA_ILi64EEENSA_ILi160EEENSA_ILi128EEEEEENS_10bfloat16_tENS5_IJlSC_lEEESJ_SK_NS4_8TiledMMAINS4_8MMA_AtomIJNS4_20SM100_MMA_F16BF16_SSISJ_SJ_fLi64ELi160ELNS4_4UMMA5MajorE0ELSP_0ELNSO_7ScaleInE0ELSQ_0EEEEEENS4_6LayoutINS5_IJSC_SC_SC_EEENS5_IJNSA_ILi0EEESV_SV_EEEEENS5_IJNS4_10UnderscoreESY_SY_EEEEENS4_13SM90_TMA_LOADENS4_14ComposedLayoutINS4_7SwizzleILi3ELi4ELi3EEENS4_18smem_ptr_flag_bitsILi16EEENST_INS5_IJNSA_ILi8EEESF_EEENS5_IJSF_SC_EEEEEEEvNS4_8identityENS4_23SM90_TMA_LOAD_MULTICASTES1B_vS1C_EENS_8epilogue10collective18CollectiveEpilogueINS1F_23Sm100TmaWarpSpecializedILi2ELi1ELi80ELb1ELb0EEEJSI_NS5_IJNST_ISF_SC_EENST_ISG_SC_EEEEESJ_SK_SJ_SK_NS1F_6fusion15FusionCallbacksIS1J_NS1N_17LinearCombinationISJ_fSJ_fLNS_15FloatRoundStyleE2EEESI_S1M_JEEENS4_5SM1004TMEM4LOAD26SM100_TMEM_LOAD_16dp256b4xES11_NS12_INS13_ILi2ELi4ELi3EEES16_NST_INS5_IJS17_NSA_ILi32EEEEEENS5_IJS1Y_SC_EEEEEEENS4_17SM75_U32x4_LDSM_NENS4_14SM90_TMA_STOREES22_NS4_17SM90_U32x4_STSM_NENS4_39AutoVectorizingCopyWithAssumedAlignmentILi128EEEEEEvvEEEEvNT_6ParamsE --------------------------
	.section	.nv.shared._ZN7cutlass13device_kernelINS_4gemm6kernel13GemmUniversalIN4cute5tupleIJiiiiEEENS1_10collective13CollectiveMmaINS1_35MainloopSm100TmaUmmaWarpSpecializedILi3ELi2ELi4ENS5_IJNS4_1CILi2EEENSA_ILi1EEESC_EEEEENS5_IJNSA_ILi64EEENSA_ILi160EEENSA_ILi128EEEEEENS_10bfloat16_tENS5_IJlSC_lEEESJ_SK_NS4_8TiledMMAINS4_8MMA_AtomIJNS4_20SM100_MMA_F16BF16_SSISJ_SJ_fLi64ELi160ELNS4_4UMMA5MajorE0ELSP_0ELNSO_7ScaleInE0ELSQ_0EEEEEENS4_6LayoutINS5_IJSC_SC_SC_EEENS5_IJNSA_ILi0EEESV_SV_EEEEENS5_IJNS4_10UnderscoreESY_SY_EEEEENS4_13SM90_TMA_LOADENS4_14ComposedLayoutINS4_7SwizzleILi3ELi4ELi3EEENS4_18smem_ptr_flag_bitsILi16EEENST_INS5_IJNSA_ILi8EEESF_EEENS5_IJSF_SC_EEEEEEEvNS4_8identityENS4_23SM90_TMA_LOAD_MULTICASTES1B_vS1C_EENS_8epilogue10collective18CollectiveEpilogueINS1F_23Sm100TmaWarpSpecializedILi2ELi1ELi80ELb1ELb0EEEJSI_NS5_IJNST_ISF_SC_EENST_ISG_SC_EEEEESJ_SK_SJ_SK_NS1F_6fusion15FusionCallbacksIS1J_NS1N_17LinearCombinationISJ_fSJ_fLNS_15FloatRoundStyleE2EEESI_S1M_JEEENS4_5SM1004TMEM4LOAD26SM100_TMEM_LOAD_16dp256b4xES11_NS12_INS13_ILi2ELi4ELi3EEES16_NST_INS5_IJS17_NSA_ILi32EEEEEENS5_IJS1Y_SC_EEEEEEENS4_17SM75_U32x4_LDSM_NENS4_14SM90_TMA_STOREES22_NS4_17SM90_U32x4_STSM_NENS4_39AutoVectorizingCopyWithAssumedAlignmentILi128EEEEEEvvEEEEvNT_6ParamsE,"aw",@nobits
	.sectionflags	@""
	.align	16
	.zero		1024


//--------------------- .nv.shared.reserved.0     --------------------------
	.section	.nv.shared.reserved.0,"aw",@nobits
	.weak		__nv_reservedSMEM_offset_0_alias
	.size		__nv_reservedSMEM_offset_0_alias, 0, 64
	.other		__nv_reservedSMEM_offset_0_alias,@"STO_CUDA_RESERVED_SHARED STV_DEFAULT"
__nv_reservedSMEM_offset_0_alias:
	.zero		0
.nv.shared.reserved.0:
	.zero		64
	.weak		__nv_reservedSMEM_tcgen05_partition
	.type		__nv_reservedSMEM_tcgen05_partition,@object
	.size		__nv_reservedSMEM_tcgen05_partition,(.L_0 - __nv_reservedSMEM_tcgen05_partition)
__nv_reservedSMEM_tcgen05_partition:
	.zero		32
.L_0:


//--------------------- .nv.global                --------------------------
	.section	.nv.global,"aw",@nobits
.nv.global:
	.type		_ZN39_INTERNAL_82c8351f_4_k_cu_208e44cb_43994cute1_E,@object
	.size		_ZN39_INTERNAL_82c8351f_4_k_cu_208e44cb_43994cute1_E,(_ZN39_INTERNAL_82c8351f_4_k_cu_208e44cb_43994cuda3std3__45__cpo6cbeginE - _ZN39_INTERNAL_82c8351f_4_k_cu_208e44cb_43994cute1_E)
_ZN39_INTERNAL_82c8351f_4_k_cu_208e44cb_43994cute1_E:
	.zero		1
	.type		_ZN39_INTERNAL_82c8351f_4_k_cu_208e44cb_43994cuda3std3__45__cpo6cbeginE,@object
	.size		_ZN39_INTERNAL_82c8351f_4_k_cu_208e44cb_43994cuda3std3__45__cpo6cbeginE,(_ZN39_INTERNAL_82c8351f_4_k_cu_208e44cb_43994cuda3std3__48in_placeE - _ZN39_INTERNAL_82c8351f_4_k_cu_208e44cb_43994cuda3std3__45__cpo6cbeginE)
_ZN39_INTERNAL_82c8351f_4_k_cu_208e44cb_43994cuda3std3__45__cpo6cbeginE:
	.zero		1
	.type		_ZN39_INTERNAL_82c8351f_4_k_cu_208e44cb_43994cuda3std3__48in_placeE,@object
	.size		_ZN39_INTERNAL_82c8351f_4_k_cu_208e44cb_43994cuda3std3__48in_placeE,(_ZN39_INTERNAL_82c8351f_4_k_cu_208e44cb_43994cuda3std6ranges3__45__cpo9iter_moveE - _ZN39_INTERNAL_82c8351f_4_k_cu_208e44cb_43994cuda3std3__48in_placeE)
_ZN39_INTERNAL_82c8351f_4_k_cu_208e44cb_43994cuda3std3__48in_placeE:
	.zero		1
	.type		_ZN39_INTERNAL_82c8351f_4_k_cu_208e44cb_43994cuda3std6ranges3__45__cpo9iter_moveE,@object
	.size		_ZN39_INTERNAL_82c8351f_4_k_cu_208e44cb_43994cuda3std6ranges3__45__cpo9iter_moveE,(_ZN39_INTERNAL_82c8351f_4_k_cu_208e44cb_43994cuda3std3__45__cpo5beginE - _ZN39_INTERNAL_82c8351f_4_k_cu_208e44cb_43994cuda3std6ranges3__45__cpo9iter_moveE)
_ZN39_INTERNAL_82c8351f_4_k_cu_208e44cb_43994cuda3std6ranges3__45__cpo9iter_moveE:
	.zero		1
	.type		_ZN39_INTERNAL_82c8351f_4_k_cu_208e44cb_43994cuda3std3__45__cpo5beginE,@object
	.size		_ZN39_INTERNAL_82c8351f_4_k_cu_208e44cb_43994cuda3std3__45__cpo5beginE,(_ZN39_INTERNAL_82c8351f_4_k_cu_208e44cb_43994cuda3std3__441_GLOBAL__N__82c8351f_4_k_cu_208e44cb_43996ignoreE - _ZN39_INTERNAL_82c8351f_4_k_cu_208e44cb_43994cuda3std3__45__cpo5beginE)
_ZN39_INTERNAL_82c8351f_4_k_cu_208e44cb_43994cuda3std3__45__cpo5beginE:
	.zero		1
	.type		_ZN39_INTERNAL_82c8351f_4_k_cu_208e44cb_43994cuda3std3__441_GLOBAL__N__82c8351f_4_k_cu_208e44cb_43996ignoreE,@object
	.size		_ZN39_INTERNAL_82c8351f_4_k_cu_208e44cb_43994cuda3std3__441_GLOBAL__N__82c8351f_4_k_cu_208e44cb_43996ignoreE,(_ZN39_INTERNAL_82c8351f_4_k_cu_208e44cb_43994cute7productE - _ZN39_INTERNAL_82c8351f_4_k_cu_208e44cb_43994cuda3std3__441_GLOBAL__N__82c8351f_4_k_cu_208e44cb_43996ignoreE)
_ZN39_INTERNAL_82c8351f_4_k_cu_208e44cb_43994cuda3std3__441_GLOBAL__N__82c8351f_4_k_cu_208e44cb_43996ignoreE:
	.zero		1
	.type		_ZN39_INTERNAL_82c8351f_4_k_cu_208e44cb_43994cute7productE,@object
	.size		_ZN39_INTERNAL_82c8351f_4_k_cu_208e44cb_43994cute7productE,(_ZN39_INTERNAL_82c8351f_4_k_cu_208e44cb_43994cuda3std3__45__cpo3endE - _ZN39_INTERNAL_82c8351f_4_k_cu_208e44cb_43994cute7productE)
_ZN39_INTERNAL_82c8351f_4_k_cu_208e44cb_43994cute7productE:
	.zero		1
	.type		_ZN39_INTERNAL_82c8351f_4_k_cu_208e44cb_43994cuda3std3__45__cpo3endE,@object
	.size		_ZN39_INTERNAL_82c8351f_4_k_cu_208e44cb_43994cuda3std3__45__cpo3endE,(_ZN39_INTERNAL_82c8351f_4_k_cu_208e44cb_43994cuda3std3__419piecewise_constructE - _ZN39_INTERNAL_82c8351f_4_k_cu_208e44cb_43994cuda3std3__45__cpo3endE)
_ZN39_INTERNAL_82c8351f_4_k_cu_208e44cb_43994cuda3std3__45__cpo3endE:
	.zero		1
	.type		_ZN39_INTERNAL_82c8351f_4_k_cu_208e44cb_43994cuda3std3__419piecewise_constructE,@object
	.size		_ZN39_INTERNAL_82c8351f_4_k_cu_208e44cb_43994cuda3std3__419piecewise_constructE,(_ZN39_INTERNAL_82c8351f_4_k_cu_208e44cb_43994cuda3std3__45__cpo4cendE - _ZN39_INTERNAL_82c8351f_4_k_cu_208e44cb_43994cuda3std3__419piecewise_constructE)
_ZN39_INTERNAL_82c8351f_4_k_cu_208e44cb_43994cuda3std3__419piecewise_constructE:
	.zero		1
	.type		_ZN39_INTERNAL_82c8351f_4_k_cu_208e44cb_43994cuda3std3__45__cpo4cendE,@object
	.size		_ZN39_INTERNAL_82c8351f_4_k_cu_208e44cb_43994cuda3std3__45__cpo4cendE,(_ZN39_INTERNAL_82c8351f_4_k_cu_208e44cb_43994cuda3std6ranges3__45__cpo4swapE - _ZN39_INTERNAL_82c8351f_4_k_cu_208e44cb_43994cuda3std3__45__cpo4cendE)
_ZN39_INTERNAL_82c8351f_4_k_cu_208e44cb_43994cuda3std3__45__cpo4cendE:
	.zero		1
	.type		_ZN39_INTERNAL_82c8351f_4_k_cu_208e44cb_43994cuda3std6ranges3__45__cpo4swapE,@object
	.size		_ZN39_INTERNAL_82c8351f_4_k_cu_208e44cb_43994cuda3std6ranges3__45__cpo4swapE,(.L_10 - _ZN39_INTERNAL_82c8351f_4_k_cu_208e44cb_43994cuda3std6ranges3__45__cpo4swapE)
_ZN39_INTERNAL_82c8351f_4_k_cu_208e44cb_43994cuda3std6ranges3__45__cpo4swapE:
	.zero		1
.L_10:


//--------------------- .nv.constant0._ZN7cutlass13device_kernelINS_4gemm6kernel13GemmUniversalIN4cute5tupleIJiiiiEEENS1_10collective13CollectiveMmaINS1_35MainloopSm100TmaUmmaWarpSpecializedILi3ELi2ELi4ENS5_IJNS4_1CILi2EEENSA_ILi1EEESC_EEEEENS5_IJNSA_ILi64EEENSA_ILi160EEENSA_ILi128EEEEEENS_10bfloat16_tENS5_IJlSC_lEEESJ_SK_NS4_8TiledMMAINS4_8MMA_AtomIJNS4_20SM100_MMA_F16BF16_SSISJ_SJ_fLi64ELi160ELNS4_4UMMA5MajorE0ELSP_0ELNSO_7ScaleInE0ELSQ_0EEEEEENS4_6LayoutINS5_IJSC_SC_SC_EEENS5_IJNSA_ILi0EEESV_SV_EEEEENS5_IJNS4_10UnderscoreESY_SY_EEEEENS4_13SM90_TMA_LOADENS4_14ComposedLayoutINS4_7SwizzleILi3ELi4ELi3EEENS4_18smem_ptr_flag_bitsILi16EEENST_INS5_IJNSA_ILi8EEESF_EEENS5_IJSF_SC_EEEEEEEvNS4_8identityENS4_23SM90_TMA_LOAD_MULTICASTES1B_vS1C_EENS_8epilogue10collective18CollectiveEpilogueINS1F_23Sm100TmaWarpSpecializedILi2ELi1ELi80ELb1ELb0EEEJSI_NS5_IJNST_ISF_SC_EENST_ISG_SC_EEEEESJ_SK_SJ_SK_NS1F_6fusion15FusionCallbacksIS1J_NS1N_17LinearCombinationISJ_fSJ_fLNS_15FloatRoundStyleE2EEESI_S1M_JEEENS4_5SM1004TMEM4LOAD26SM100_TMEM_LOAD_16dp256b4xES11_NS12_INS13_ILi2ELi4ELi3EEES16_NST_INS5_IJS17_NSA_ILi32EEEEEENS5_IJS1Y_SC_EEEEEEENS4_17SM75_U32x4_LDSM_NENS4_14SM90_TMA_STOREES22_NS4_17SM90_U32x4_STSM_NENS4_39AutoVectorizingCopyWithAssumedAlignmentILi128EEEEEEvvEEEEvNT_6ParamsE --------------------------
	.section	.nv.constant0._ZN7cutlass13device_kernelINS_4gemm6kernel13GemmUniversalIN4cute5tupleIJiiiiEEENS1_10collective13CollectiveMmaINS1_35MainloopSm100TmaUmmaWarpSpecializedILi3ELi2ELi4ENS5_IJNS4_1CILi2EEENSA_ILi1EEESC_EEEEENS5_IJNSA_ILi64EEENSA_ILi160EEENSA_ILi128EEEEEENS_10bfloat16_tENS5_IJlSC_lEEESJ_SK_NS4_8TiledMMAINS4_8MMA_AtomIJNS4_20SM100_MMA_F16BF16_SSISJ_SJ_fLi64ELi160ELNS4_4UMMA5MajorE0ELSP_0ELNSO_7ScaleInE0ELSQ_0EEEEEENS4_6LayoutINS5_IJSC_SC_SC_EEENS5_IJNSA_ILi0EEESV_SV_EEEEENS5_IJNS4_10UnderscoreESY_SY_EEEEENS4_13SM90_TMA_LOADENS4_14ComposedLayoutINS4_7SwizzleILi3ELi4ELi3EEENS4_18smem_ptr_flag_bitsILi16EEENST_INS5_IJNSA_ILi8EEESF_EEENS5_IJSF_SC_EEEEEEEvNS4_8identityENS4_23SM90_TMA_LOAD_MULTICASTES1B_vS1C_EENS_8epilogue10collective18CollectiveEpilogueINS1F_23Sm100TmaWarpSpecializedILi2ELi1ELi80ELb1ELb0EEEJSI_NS5_IJNST_ISF_SC_EENST_ISG_SC_EEEEESJ_SK_SJ_SK_NS1F_6fusion15FusionCallbacksIS1J_NS1N_17LinearCombinationISJ_fSJ_fLNS_15FloatRoundStyleE2EEESI_S1M_JEEENS4_5SM1004TMEM4LOAD26SM100_TMEM_LOAD_16dp256b4xES11_NS12_INS13_ILi2ELi4ELi3EEES16_NST_INS5_IJS17_NSA_ILi32EEEEEENS5_IJS1Y_SC_EEEEEEENS4_17SM75_U32x4_LDSM_NENS4_14SM90_TMA_STOREES22_NS4_17SM90_U32x4_STSM_NENS4_39AutoVectorizingCopyWithAssumedAlignmentILi128EEEEEEvvEEEEvNT_6ParamsE,"a",@progbits
	.sectionflags	@""
	.align	4
.nv.constant0._ZN7cutlass13device_kernelINS_4gemm6kernel13GemmUniversalIN4cute5tupleIJiiiiEEENS1_10collective13CollectiveMmaINS1_35MainloopSm100TmaUmmaWarpSpecializedILi3ELi2ELi4ENS5_IJNS4_1CILi2EEENSA_ILi1EEESC_EEEEENS5_IJNSA_ILi64EEENSA_ILi160EEENSA_ILi128EEEEEENS_10bfloat16_tENS5_IJlSC_lEEESJ_SK_NS4_8TiledMMAINS4_8MMA_AtomIJNS4_20SM100_MMA_F16BF16_SSISJ_SJ_fLi64ELi160ELNS4_4UMMA5MajorE0ELSP_0ELNSO_7ScaleInE0ELSQ_0EEEEEENS4_6LayoutINS5_IJSC_SC_SC_EEENS5_IJNSA_ILi0EEESV_SV_EEEEENS5_IJNS4_10UnderscoreESY_SY_EEEEENS4_13SM90_TMA_LOADENS4_14ComposedLayoutINS4_7SwizzleILi3ELi4ELi3EEENS4_18smem_ptr_flag_bitsILi16EEENST_INS5_IJNSA_ILi8EEESF_EEENS5_IJSF_SC_EEEEEEEvNS4_8identityENS4_23SM90_TMA_LOAD_MULTICASTES1B_vS1C_EENS_8epilogue10collective18CollectiveEpilogueINS1F_23Sm100TmaWarpSpecializedILi2ELi1ELi80ELb1ELb0EEEJSI_NS5_IJNST_ISF_SC_EENST_ISG_SC_EEEEESJ_SK_SJ_SK_NS1F_6fusion15FusionCallbacksIS1J_NS1N_17LinearCombinationISJ_fSJ_fLNS_15FloatRoundStyleE2EEESI_S1M_JEEENS4_5SM1004TMEM4LOAD26SM100_TMEM_LOAD_16dp256b4xES11_NS12_INS13_ILi2ELi4ELi3EEES16_NST_INS5_IJS17_NSA_ILi32EEEEEENS5_IJS1Y_SC_EEEEEEENS4_17SM75_U32x4_LDSM_NENS4_14SM90_TMA_STOREES22_NS4_17SM90_U32x4_STSM_NENS4_39AutoVectorizingCopyWithAssumedAlignmentILi128EEEEEEvvEEEEvNT_6ParamsE:
	.zero		2944


//--------------------- SYMBOLS --------------------------

	.type		.nv.reservedSmem.offset0,@object
	.size		.nv.reservedSmem.offset0,0x4
	.type		.nv.reservedSmem.cap,@object
	.size		.nv.reservedSmem.cap,0x4
	.type		__assertfail,@function
